	.target	sm_100a

	.elftype	@"ET_EXEC"


//--------------------- .note.nv.tkinfo           --------------------------
	.section	.note.nv.tkinfo,"",@"SHT_NOTE"
	.sectionflags	@"SHF_NOTE_NV_TKINFO"
	.tkinfo
        /*0018*/ 	.word	0x00000002
        /*0030*/ 	.string	""
        /*0030*/ 	.string	"ptxas"
        /*0030*/ 	.string	"Cuda compilation tools, release 13.0, V13.0.88"
        /*0030*/ 	.string	"Build cuda_13.0.r13.0/compiler.36424714_0"
        /*0030*/ 	.string	"-arch sm_100a -m 64 "



//--------------------- .note.nv.cuinfo           --------------------------
	.section	.note.nv.cuinfo,"",@"SHT_NOTE"
	.sectionflags	@"SHF_NOTE_NV_CUINFO"
        /*0018*/ 	.short	0x0002
        /*001a*/ 	.short	0x0064
        /*001c*/ 	.short	0x0082
	.zero		2


//--------------------- .nv.info                  --------------------------
	.section	.nv.info,"",@"SHT_CUDA_INFO"
	.align	4


	//----- nvinfo : EIATTR_REGCOUNT
	.align		4
        /*0000*/ 	.byte	0x04, 0x2f
        /*0002*/ 	.short	(.L_19 - .L_18)
	.align		4
.L_18:
        /*0004*/ 	.word	index@(_ZN7cutlass13device_kernelINS_4gemm6kernel13GemmUniversalIN4cute5tupleIJiiiiEEENS1_10collective13CollectiveMmaINS1_35MainloopSm100TmaUmmaWarpSpecializedILi8ELi2ELi4ENS5_IJNS4_1CILi1EEESB_SB_EEEEENS5_IJNSA_ILi64EEENSA_ILi128EEESF_EEENS_12float_e5m2_tENS5_IJSB_llEEENS_12float_e4m3_tESI_NS4_8TiledMMAINS4_8MMA_AtomIJNS4_10MMA_TraitsINS4_19SM100_MMA_F8F6F4_SSEJSH_SJ_fSE_SF_NS4_17integral_constantINS4_4UMMA5MajorELSQ_1EEESR_NSO_INSP_7ScaleInELSS_0EEEST_EEEEEENS4_6LayoutISC_NS5_IJNSA_ILi0EEESX_SX_EEEEENS5_IJNS4_10UnderscoreES10_S10_EEEEENS4_13SM90_TMA_LOADENS4_14ComposedLayoutINS4_7SwizzleILi2ELi4ELi3EEENS4_18smem_ptr_flag_bitsILi8EEENSW_INS5_IJSE_NSA_ILi8EEEEEENS5_IJSB_SE_EEEEEEEvNS4_8identityES13_NS14_INS15_ILi3ELi4ELi3EEES18_NSW_INS5_IJSF_S19_EEENS5_IJSB_SF_EEEEEEEvS1E_EENS_8epilogue10collective18CollectiveEpilogueINS1L_23Sm100TmaWarpSpecializedILi2ELi2ELi32ELb0ELb0EEEJSG_NS5_IJNSW_ISE_SB_EES1Q_EEESH_NS5_IJlSB_lEEESH_S1S_NS1L_6fusion15FusionCallbacksIS1P_NS1T_17LinearCombinationISH_fSH_fLNS_15FloatRoundStyleE2EEESG_S1R_JEEENS4_5SM1004TMEM4LOAD26SM100_TMEM_LOAD_16dp32b32xES13_NS14_IS16_S18_NSW_INS5_IJS19_SE_EEENS5_IJSE_SB_EEEEEEENS4_39AutoVectorizingCopyWithAssumedAlignmentILi128EEENS4_14SM90_TMA_STOREES26_S28_S28_EEEvvEEEEvNT_6ParamsE)
        /*0008*/ 	.word	0x00000080


	//----- nvinfo : EIATTR_FRAME_SIZE
	.align		4
.L_19:
        /*000c*/ 	.byte	0x04, 0x11
        /*000e*/ 	.short	(.L_21 - .L_20)
	.align		4
.L_20:
        /*0010*/ 	.word	index@($__internal_2_$__cuda_sm10x_tcgen05_guardrail_trap_unallocated_columns_being_dealloced)
        /*0014*/ 	.word	0x00000000


	//----- nvinfo : EIATTR_FRAME_SIZE
	.align		4
.L_21:
        /*0018*/ 	.byte	0x04, 0x11
        /*001a*/ 	.short	(.L_23 - .L_22)
	.align		4
.L_22:
        /*001c*/ 	.word	index@($__internal_1_$__cuda_sm10x_tcgen05_guardrail_trap_phase_invalid_during_alloc)
        /*0020*/ 	.word	0x00000000


	//----- nvinfo : EIATTR_FRAME_SIZE
	.align		4
.L_23:
        /*0024*/ 	.byte	0x04, 0x11
        /*0026*/ 	.short	(.L_25 - .L_24)
	.align		4
.L_24:
        /*0028*/ 	.word	index@($__internal_0_$__cuda_sm10x_tcgen05_guardrail_trap_col_being_dealloced_not_returned_by_alloc)
        /*002c*/ 	.word	0x00000000


	//----- nvinfo : EIATTR_FRAME_SIZE
	.align		4
.L_25:
        /*0030*/ 	.byte	0x04, 0x11
        /*0032*/ 	.short	(.L_27 - .L_26)
	.align		4
.L_26:
        /*0034*/ 	.word	index@(_ZN7cutlass13device_kernelINS_4gemm6kernel13GemmUniversalIN4cute5tupleIJiiiiEEENS1_10collective13CollectiveMmaINS1_35MainloopSm100TmaUmmaWarpSpecializedILi8ELi2ELi4ENS5_IJNS4_1CILi1EEESB_SB_EEEEENS5_IJNSA_ILi64EEENSA_ILi128EEESF_EEENS_12float_e5m2_tENS5_IJSB_llEEENS_12float_e4m3_tESI_NS4_8TiledMMAINS4_8MMA_AtomIJNS4_10MMA_TraitsINS4_19SM100_MMA_F8F6F4_SSEJSH_SJ_fSE_SF_NS4_17integral_constantINS4_4UMMA5MajorELSQ_1EEESR_NSO_INSP_7ScaleInELSS_0EEEST_EEEEEENS4_6LayoutISC_NS5_IJNSA_ILi0EEESX_SX_EEEEENS5_IJNS4_10UnderscoreES10_S10_EEEEENS4_13SM90_TMA_LOADENS4_14ComposedLayoutINS4_7SwizzleILi2ELi4ELi3EEENS4_18smem_ptr_flag_bitsILi8EEENSW_INS5_IJSE_NSA_ILi8EEEEEENS5_IJSB_SE_EEEEEEEvNS4_8identityES13_NS14_INS15_ILi3ELi4ELi3EEES18_NSW_INS5_IJSF_S19_EEENS5_IJSB_SF_EEEEEEEvS1E_EENS_8epilogue10collective18CollectiveEpilogueINS1L_23Sm100TmaWarpSpecializedILi2ELi2ELi32ELb0ELb0EEEJSG_NS5_IJNSW_ISE_SB_EES1Q_EEESH_NS5_IJlSB_lEEESH_S1S_NS1L_6fusion15FusionCallbacksIS1P_NS1T_17LinearCombinationISH_fSH_fLNS_15FloatRoundStyleE2EEESG_S1R_JEEENS4_5SM1004TMEM4LOAD26SM100_TMEM_LOAD_16dp32b32xES13_NS14_IS16_S18_NSW_INS5_IJS19_SE_EEENS5_IJSE_SB_EEEEEEENS4_39AutoVectorizingCopyWithAssumedAlignmentILi128EEENS4_14SM90_TMA_STOREES26_S28_S28_EEEvvEEEEvNT_6ParamsE)
        /*0038*/ 	.word	0x00000000


	//----- nvinfo : EIATTR_MIN_STACK_SIZE
	.align		4
.L_27:
        /*003c*/ 	.byte	0x04, 0x12
        /*003e*/ 	.short	(.L_29 - .L_28)
	.align		4
.L_28:
        /*0040*/ 	.word	index@(_ZN7cutlass13device_kernelINS_4gemm6kernel13GemmUniversalIN4cute5tupleIJiiiiEEENS1_10collective13CollectiveMmaINS1_35MainloopSm100TmaUmmaWarpSpecializedILi8ELi2ELi4ENS5_IJNS4_1CILi1EEESB_SB_EEEEENS5_IJNSA_ILi64EEENSA_ILi128EEESF_EEENS_12float_e5m2_tENS5_IJSB_llEEENS_12float_e4m3_tESI_NS4_8TiledMMAINS4_8MMA_AtomIJNS4_10MMA_TraitsINS4_19SM100_MMA_F8F6F4_SSEJSH_SJ_fSE_SF_NS4_17integral_constantINS4_4UMMA5MajorELSQ_1EEESR_NSO_INSP_7ScaleInELSS_0EEEST_EEEEEENS4_6LayoutISC_NS5_IJNSA_ILi0EEESX_SX_EEEEENS5_IJNS4_10UnderscoreES10_S10_EEEEENS4_13SM90_TMA_LOADENS4_14ComposedLayoutINS4_7SwizzleILi2ELi4ELi3EEENS4_18smem_ptr_flag_bitsILi8EEENSW_INS5_IJSE_NSA_ILi8EEEEEENS5_IJSB_SE_EEEEEEEvNS4_8identityES13_NS14_INS15_ILi3ELi4ELi3EEES18_NSW_INS5_IJSF_S19_EEENS5_IJSB_SF_EEEEEEEvS1E_EENS_8epilogue10collective18CollectiveEpilogueINS1L_23Sm100TmaWarpSpecializedILi2ELi2ELi32ELb0ELb0EEEJSG_NS5_IJNSW_ISE_SB_EES1Q_EEESH_NS5_IJlSB_lEEESH_S1S_NS1L_6fusion15FusionCallbacksIS1P_NS1T_17LinearCombinationISH_fSH_fLNS_15FloatRoundStyleE2EEESG_S1R_JEEENS4_5SM1004TMEM4LOAD26SM100_TMEM_LOAD_16dp32b32xES13_NS14_IS16_S18_NSW_INS5_IJS19_SE_EEENS5_IJSE_SB_EEEEEEENS4_39AutoVectorizingCopyWithAssumedAlignmentILi128EEENS4_14SM90_TMA_STOREES26_S28_S28_EEEvvEEEEvNT_6ParamsE)
        /*0044*/ 	.word	0x00000000
.L_29:


//--------------------- .nv.compat                --------------------------
	.section	.nv.compat,"",@"SHT_CUDA_COMPAT_INFO"
	.align	4
        /*0000*/ 	.byte	0x02, 0x09, 0x01, 0x00, 0x02, 0x02, 0x02, 0x00, 0x02, 0x05, 0x05, 0x00, 0x03, 0x07, 0x01, 0x01
        /*0010*/ 	.byte	0x02, 0x03, 0x01, 0x00, 0x02, 0x06, 0x01, 0x00, 0x04, 0x0b, 0x08, 0x00, 0x09, 0x00, 0x00, 0x00
        /*0020*/ 	.byte	0x00, 0x00, 0x00, 0x00


//--------------------- .nv.info._ZN7cutlass13device_kernelINS_4gemm6kernel13GemmUniversalIN4cute5tupleIJiiiiEEENS1_10collective13CollectiveMmaINS1_35MainloopSm100TmaUmmaWarpSpecializedILi8ELi2ELi4ENS5_IJNS4_1CILi1EEESB_SB_EEEEENS5_IJNSA_ILi64EEENSA_ILi128EEESF_EEENS_12float_e5m2_tENS5_IJSB_llEEENS_12float_e4m3_tESI_NS4_8TiledMMAINS4_8MMA_AtomIJNS4_10MMA_TraitsINS4_19SM100_MMA_F8F6F4_SSEJSH_SJ_fSE_SF_NS4_17integral_constantINS4_4UMMA5MajorELSQ_1EEESR_NSO_INSP_7ScaleInELSS_0EEEST_EEEEEENS4_6LayoutISC_NS5_IJNSA_ILi0EEESX_SX_EEEEENS5_IJNS4_10UnderscoreES10_S10_EEEEENS4_13SM90_TMA_LOADENS4_14ComposedLayoutINS4_7SwizzleILi2ELi4ELi3EEENS4_18smem_ptr_flag_bitsILi8EEENSW_INS5_IJSE_NSA_ILi8EEEEEENS5_IJSB_SE_EEEEEEEvNS4_8identityES13_NS14_INS15_ILi3ELi4ELi3EEES18_NSW_INS5_IJSF_S19_EEENS5_IJSB_SF_EEEEEEEvS1E_EENS_8epilogue10collective18CollectiveEpilogueINS1L_23Sm100TmaWarpSpecializedILi2ELi2ELi32ELb0ELb0EEEJSG_NS5_IJNSW_ISE_SB_EES1Q_EEESH_NS5_IJlSB_lEEESH_S1S_NS1L_6fusion15FusionCallbacksIS1P_NS1T_17LinearCombinationISH_fSH_fLNS_15FloatRoundStyleE2EEESG_S1R_JEEENS4_5SM1004TMEM4LOAD26SM100_TMEM_LOAD_16dp32b32xES13_NS14_IS16_S18_NSW_INS5_IJS19_SE_EEENS5_IJSE_SB_EEEEEEENS4_39AutoVectorizingCopyWithAssumedAlignmentILi128EEENS4_14SM90_TMA_STOREES26_S28_S28_EEEvvEEEEvNT_6ParamsE --------------------------
	.section	.nv.info._ZN7cutlass13device_kernelINS_4gemm6kernel13GemmUniversalIN4cute5tupleIJiiiiEEENS1_10collective13CollectiveMmaINS1_35MainloopSm100TmaUmmaWarpSpecializedILi8ELi2ELi4ENS5_IJNS4_1CILi1EEESB_SB_EEEEENS5_IJNSA_ILi64EEENSA_ILi128EEESF_EEENS_12float_e5m2_tENS5_IJSB_llEEENS_12float_e4m3_tESI_NS4_8TiledMMAINS4_8MMA_AtomIJNS4_10MMA_TraitsINS4_19SM100_MMA_F8F6F4_SSEJSH_SJ_fSE_SF_NS4_17integral_constantINS4_4UMMA5MajorELSQ_1EEESR_NSO_INSP_7ScaleInELSS_0EEEST_EEEEEENS4_6LayoutISC_NS5_IJNSA_ILi0EEESX_SX_EEEEENS5_IJNS4_10UnderscoreES10_S10_EEEEENS4_13SM90_TMA_LOADENS4_14ComposedLayoutINS4_7SwizzleILi2ELi4ELi3EEENS4_18smem_ptr_flag_bitsILi8EEENSW_INS5_IJSE_NSA_ILi8EEEEEENS5_IJSB_SE_EEEEEEEvNS4_8identityES13_NS14_INS15_ILi3ELi4ELi3EEES18_NSW_INS5_IJSF_S19_EEENS5_IJSB_SF_EEEEEEEvS1E_EENS_8epilogue10collective18CollectiveEpilogueINS1L_23Sm100TmaWarpSpecializedILi2ELi2ELi32ELb0ELb0EEEJSG_NS5_IJNSW_ISE_SB_EES1Q_EEESH_NS5_IJlSB_lEEESH_S1S_NS1L_6fusion15FusionCallbacksIS1P_NS1T_17LinearCombinationISH_fSH_fLNS_15FloatRoundStyleE2EEESG_S1R_JEEENS4_5SM1004TMEM4LOAD26SM100_TMEM_LOAD_16dp32b32xES13_NS14_IS16_S18_NSW_INS5_IJS19_SE_EEENS5_IJSE_SB_EEEEEEENS4_39AutoVectorizingCopyWithAssumedAlignmentILi128EEENS4_14SM90_TMA_STOREES26_S28_S28_EEEvvEEEEvNT_6ParamsE,"",@"SHT_CUDA_INFO"
	.sectionflags	@""
	.align	4


	//----- nvinfo : EIATTR_CUDA_API_VERSION
	.align		4
        /*0000*/ 	.byte	0x04, 0x37
        /*0002*/ 	.short	(.L_31 - .L_30)
.L_30:
        /*0004*/ 	.word	0x00000082


	//----- nvinfo : EIATTR_KPARAM_INFO
	.align		4
.L_31:
        /*0008*/ 	.byte	0x04, 0x17
        /*000a*/ 	.short	(.L_33 - .L_32)
.L_32:
        /*000c*/ 	.word	0x00000000
        /*0010*/ 	.short	0x0000
        /*0012*/ 	.short	0x0000
        /*0014*/ 	.byte	0x00, 0xf0, 0x01, 0x20


	//----- nvinfo : EIATTR_AT_ENTRY_FRAGMENTS
	.align		4
.L_33:
        /*0018*/ 	.byte	0x04, 0x4f
        /*001a*/ 	.short	(.L_35 - .L_34)


	//   ....[0]....
.L_34:
        /*001c*/ 	.word	0x00000006


	//----- nvinfo : EIATTR_RESERVED_SMEM_USED
	.align		4
.L_35:
        /*0020*/ 	.byte	0x01, 0x41
	.zero		2


	//----- nvinfo : EIATTR_SPARSE_MMA_MASK
	.align		4
        /*0024*/ 	.byte	0x03, 0x50
        /*0026*/ 	.short	0x0000


	//----- nvinfo : EIATTR_TCGEN05_1CTA_USED
	.align		4
        /*0028*/ 	.byte	0x01, 0x51
	.zero		2


	//----- nvinfo : EIATTR_MAXREG_COUNT
	.align		4
        /*002c*/ 	.byte	0x03, 0x1b
        /*002e*/ 	.short	0x00ff


	//----- nvinfo : EIATTR_NUM_BARRIERS
	.align		4
        /*0030*/ 	.byte	0x02, 0x4c
        /*0032*/ 	.byte	0x07
	.zero		1


	//----- nvinfo : EIATTR_EXTERNS
	.align		4
        /*0034*/ 	.byte	0x04, 0x0f
        /*0036*/ 	.short	(.L_37 - .L_36)


	//   ....[0]....
	.align		4
.L_36:
        /*0038*/ 	.word	index@(__assertfail)


	//----- nvinfo : EIATTR_MERCURY_ISA_VERSION
	.align		4
.L_37:
        /*003c*/ 	.byte	0x03, 0x5f
        /*003e*/ 	.short	0x0101


	//----- nvinfo : EIATTR_INT_WARP_WIDE_INSTR_OFFSETS
	.align		4
        /*0040*/ 	.byte	0x04, 0x31
        /*0042*/ 	.short	(.L_39 - .L_38)


	//   ....[0]....
.L_38:
        /*0044*/ 	.word	0x00001e30


	//   ....[1]....
        /*0048*/ 	.word	0x00003b00


	//   ....[2]....
        /*004c*/ 	.word	0x00003b20


	//   ....[3]....
        /*0050*/ 	.word	0x00003b50


	//   ....[4]....
        /*0054*/ 	.word	0x00004480


	//   ....[5]....
        /*0058*/ 	.word	0x000044f0


	//   ....[6]....
        /*005c*/ 	.word	0x000046d0


	//   ....[7]....
        /*0060*/ 	.word	0x00004830


	//----- nvinfo : EIATTR_COOP_GROUP_MASK_REGIDS
	.align		4
.L_39:
        /*0064*/ 	.byte	0x04, 0x29
        /*0066*/ 	.short	(.L_41 - .L_40)


	//   ....[0]....
.L_40:
        /*0068*/ 	.word	0xffffffff


	//   ....[1]....
        /*006c*/ 	.word	0xffffffff


	//   ....[2]....
        /*0070*/ 	.word	0xffffffff


	//   ....[3]....
        /*0074*/ 	.word	0xffffffff


	//   ....[4]....
        /*0078*/ 	.word	0xffffffff


	//   ....[5]....
        /*007c*/ 	.word	0xffffffff


	//   ....[6]....
        /*0080*/ 	.word	0xffffffff


	//   ....[7]....
        /*0084*/ 	.word	0xffffffff


	//   ....[8]....
        /*0088*/ 	.word	0xffffffff


	//   ....[9]....
        /*008c*/ 	.word	0xffffffff


	//   ....[10]....
        /*0090*/ 	.word	0xffffffff


	//   ....[11]....
        /*0094*/ 	.word	0xffffffff


	//   ....[12]....
        /*0098*/ 	.word	0xffffffff


	//----- nvinfo : EIATTR_COOP_GROUP_INSTR_OFFSETS
	.align		4
.L_41:
        /*009c*/ 	.byte	0x04, 0x28
        /*009e*/ 	.short	(.L_43 - .L_42)


	//   ....[0]....
.L_42:
        /*00a0*/ 	.word	0x00000090


	//   ....[1]....
        /*00a4*/ 	.word	0x000004d0


	//   ....[2]....
        /*00a8*/ 	.word	0x000006c0


	//   ....[3]....
        /*00ac*/ 	.word	0x00000820


	//   ....[4]....
        /*00b0*/ 	.word	0x00000920


	//   ....[5]....
        /*00b4*/ 	.word	0x00000a90


	//   ....[6]....
        /*00b8*/ 	.word	0x00000c30


	//   ....[7]....
        /*00bc*/ 	.word	0x00001d10


	//   ....[8]....
        /*00c0*/ 	.word	0x00002d30


	//   ....[9]....
        /*00c4*/ 	.word	0x00002f40


	//   ....[10]....
        /*00c8*/ 	.word	0x00002f70


	//   ....[11]....
        /*00cc*/ 	.word	0x000039e0


	//   ....[12]....
        /*00d0*/ 	.word	0x00003c10


	//----- nvinfo : EIATTR_VRC_CTA_INIT_COUNT
	.align		4
.L_43:
        /*00d4*/ 	.byte	0x02, 0x4a
        /*00d6*/ 	.byte	0x80
	.zero		1


	//----- nvinfo : EIATTR_SYSCALL_OFFSETS
	.align		4
        /*00d8*/ 	.byte	0x04, 0x46
        /*00da*/ 	.short	(.L_45 - .L_44)


	//   ....[0]....
.L_44:
        /*00dc*/ 	.word	0x00005270


	//   ....[1]....
        /*00e0*/ 	.word	0x000053b0


	//   ....[2]....
        /*00e4*/ 	.word	0x00005bb0


	//   ....[3]....
        /*00e8*/ 	.word	0x00006940


	//----- nvinfo : EIATTR_MBARRIER_INSTR_OFFSETS
	.align		4
.L_45:
        /*00ec*/ 	.byte	0x04, 0x39
        /*00ee*/ 	.short	(.L_47 - .L_46)


	//   ....[0]....
.L_46:
        /*00f0*/ 	.word	0x000005b0
        /*00f4*/ 	.word	0x000000ff
        /*00f8*/ 	.word	0x00000000
        /*00fc*/ 	.short	0x0100
        /*00fe*/ 	.byte	0x05
	.zero		1


	//   ....[1]....
        /*0100*/ 	.word	0x000005c0
        /*0104*/ 	.word	0x000000ff
        /*0108*/ 	.word	0x00000040
        /*010c*/ 	.short	0x0100
        /*010e*/ 	.byte	0x05
	.zero		1


	//   ....[2]....
        /*0110*/ 	.word	0x000005d0
        /*0114*/ 	.word	0x000000ff
        /*0118*/ 	.word	0x00000008
        /*011c*/ 	.short	0x0100
        /*011e*/ 	.byte	0x05
	.zero		1


	//   ....[3]....
        /*0120*/ 	.word	0x000005e0
        /*0124*/ 	.word	0x000000ff
        /*0128*/ 	.word	0x00000048
        /*012c*/ 	.short	0x0100
        /*012e*/ 	.byte	0x05
	.zero		1


	//   ....[4]....
        /*0130*/ 	.word	0x000005f0
        /*0134*/ 	.word	0x000000ff
        /*0138*/ 	.word	0x00000010
        /*013c*/ 	.short	0x0100
        /*013e*/ 	.byte	0x05
	.zero		1


	//   ....[5]....
        /*0140*/ 	.word	0x00000600
        /*0144*/ 	.word	0x000000ff
        /*0148*/ 	.word	0x00000050
        /*014c*/ 	.short	0x0100
        /*014e*/ 	.byte	0x05
	.zero		1


	//   ....[6]....
        /*0150*/ 	.word	0x00000610
        /*0154*/ 	.word	0x000000ff
        /*0158*/ 	.word	0x00000018
        /*015c*/ 	.short	0x0100
        /*015e*/ 	.byte	0x05
	.zero		1


	//   ....[7]....
        /*0160*/ 	.word	0x00000620
        /*0164*/ 	.word	0x000000ff
        /*0168*/ 	.word	0x00000058
        /*016c*/ 	.short	0x0100
        /*016e*/ 	.byte	0x05
	.zero		1


	//   ....[8]....
        /*0170*/ 	.word	0x00000630
        /*0174*/ 	.word	0x000000ff
        /*0178*/ 	.word	0x00000020
        /*017c*/ 	.short	0x0100
        /*017e*/ 	.byte	0x05
	.zero		1


	//   ....[9]....
        /*0180*/ 	.word	0x00000640
        /*0184*/ 	.word	0x000000ff
        /*0188*/ 	.word	0x00000060
        /*018c*/ 	.short	0x0100
        /*018e*/ 	.byte	0x05
	.zero		1


	//   ....[10]....
        /*0190*/ 	.word	0x00000650
        /*0194*/ 	.word	0x000000ff
        /*0198*/ 	.word	0x00000028
        /*019c*/ 	.short	0x0100
        /*019e*/ 	.byte	0x05
	.zero		1


	//   ....[11]....
        /*01a0*/ 	.word	0x00000660
        /*01a4*/ 	.word	0x000000ff
        /*01a8*/ 	.word	0x00000068
        /*01ac*/ 	.short	0x0100
        /*01ae*/ 	.byte	0x05
	.zero		1


	//   ....[12]....
        /*01b0*/ 	.word	0x00000670
        /*01b4*/ 	.word	0x000000ff
        /*01b8*/ 	.word	0x00000030
        /*01bc*/ 	.short	0x0100
        /*01be*/ 	.byte	0x05
	.zero		1


	//   ....[13]....
        /*01c0*/ 	.word	0x00000680
        /*01c4*/ 	.word	0x000000ff
        /*01c8*/ 	.word	0x00000070
        /*01cc*/ 	.short	0x0100
        /*01ce*/ 	.byte	0x05
	.zero		1


	//   ....[14]....
        /*01d0*/ 	.word	0x00000690
        /*01d4*/ 	.word	0x000000ff
        /*01d8*/ 	.word	0x00000038
        /*01dc*/ 	.short	0x0100
        /*01de*/ 	.byte	0x05
	.zero		1


	//   ....[15]....
        /*01e0*/ 	.word	0x000006a0
        /*01e4*/ 	.word	0x000000ff
        /*01e8*/ 	.word	0x00000078
        /*01ec*/ 	.short	0x0100
        /*01ee*/ 	.byte	0x05
	.zero		1


	//   ....[16]....
        /*01f0*/ 	.word	0x000007d0
        /*01f4*/ 	.word	0x000000ff
        /*01f8*/ 	.word	0x00000080
        /*01fc*/ 	.short	0x0100
        /*01fe*/ 	.byte	0x07
	.zero		1


	//   ....[17]....
        /*0200*/ 	.word	0x000007e0
        /*0204*/ 	.word	0x000000ff
        /*0208*/ 	.word	0x00000090
        /*020c*/ 	.short	0x0100
        /*020e*/ 	.byte	0x07
	.zero		1


	//   ....[18]....
        /*0210*/ 	.word	0x000007f0
        /*0214*/ 	.word	0x000000ff
        /*0218*/ 	.word	0x00000088
        /*021c*/ 	.short	0x0100
        /*021e*/ 	.byte	0x07
	.zero		1


	//   ....[19]....
        /*0220*/ 	.word	0x00000800
        /*0224*/ 	.word	0x000000ff
        /*0228*/ 	.word	0x00000098
        /*022c*/ 	.short	0x0100
        /*022e*/ 	.byte	0x07
	.zero		1


	//   ....[20]....
        /*0230*/ 	.word	0x000008f0
        /*0234*/ 	.word	0x000000ff
        /*0238*/ 	.word	0x000000a0
        /*023c*/ 	.short	0x0100
        /*023e*/ 	.byte	0x05
	.zero		1


	//   ....[21]....
        /*0240*/ 	.word	0x00000900
        /*0244*/ 	.word	0x000000ff
        /*0248*/ 	.word	0x000000a8
        /*024c*/ 	.short	0x0100
        /*024e*/ 	.byte	0x05
	.zero		1


	//   ....[22]....
        /*0250*/ 	.word	0x00000a40
        /*0254*/ 	.word	0x000000ff
        /*0258*/ 	.word	0x000000b0
        /*025c*/ 	.short	0x0100
        /*025e*/ 	.byte	0x05
	.zero		1


	//   ....[23]....
        /*0260*/ 	.word	0x00000a50
        /*0264*/ 	.word	0x000000ff
        /*0268*/ 	.word	0x000000c0
        /*026c*/ 	.short	0x0100
        /*026e*/ 	.byte	0x05
	.zero		1


	//   ....[24]....
        /*0270*/ 	.word	0x00000a60
        /*0274*/ 	.word	0x000000ff
        /*0278*/ 	.word	0x000000b8
        /*027c*/ 	.short	0x0100
        /*027e*/ 	.byte	0x05
	.zero		1


	//   ....[25]....
        /*0280*/ 	.word	0x00000a70
        /*0284*/ 	.word	0x000000ff
        /*0288*/ 	.word	0x000000c8
        /*028c*/ 	.short	0x0100
        /*028e*/ 	.byte	0x05
	.zero		1


	//   ....[26]....
        /*0290*/ 	.word	0x00000ba0
        /*0294*/ 	.word	0x000000ff
        /*0298*/ 	.word	0x000000d0
        /*029c*/ 	.short	0x0100
        /*029e*/ 	.byte	0x07
	.zero		1


	//   ....[27]....
        /*02a0*/ 	.word	0x00000bb0
        /*02a4*/ 	.word	0x000000ff
        /*02a8*/ 	.word	0x000000f0
        /*02ac*/ 	.short	0x0100
        /*02ae*/ 	.byte	0x07
	.zero		1


	//   ....[28]....
        /*02b0*/ 	.word	0x00000bc0
        /*02b4*/ 	.word	0x000000ff
        /*02b8*/ 	.word	0x000000d8
        /*02bc*/ 	.short	0x0100
        /*02be*/ 	.byte	0x07
	.zero		1


	//   ....[29]....
        /*02c0*/ 	.word	0x00000bd0
        /*02c4*/ 	.word	0x000000ff
        /*02c8*/ 	.word	0x000000f8
        /*02cc*/ 	.short	0x0100
        /*02ce*/ 	.byte	0x07
	.zero		1


	//   ....[30]....
        /*02d0*/ 	.word	0x00000be0
        /*02d4*/ 	.word	0x000000ff
        /*02d8*/ 	.word	0x000000e0
        /*02dc*/ 	.short	0x0100
        /*02de*/ 	.byte	0x07
	.zero		1


	//   ....[31]....
        /*02e0*/ 	.word	0x00000bf0
        /*02e4*/ 	.word	0x000000ff
        /*02e8*/ 	.word	0x00000100
        /*02ec*/ 	.short	0x0100
        /*02ee*/ 	.byte	0x07
	.zero		1


	//   ....[32]....
        /*02f0*/ 	.word	0x00000c00
        /*02f4*/ 	.word	0x000000ff
        /*02f8*/ 	.word	0x000000e8
        /*02fc*/ 	.short	0x0100
        /*02fe*/ 	.byte	0x07
	.zero		1


	//   ....[33]....
        /*0300*/ 	.word	0x00000c10
        /*0304*/ 	.word	0x000000ff
        /*0308*/ 	.word	0x00000108
        /*030c*/ 	.short	0x0100
        /*030e*/ 	.byte	0x07
	.zero		1


	//   ....[34]....
        /*0310*/ 	.word	0x00000d00
        /*0314*/ 	.word	0x000000ff
        /*0318*/ 	.word	0x00000110
        /*031c*/ 	.short	0x0100
        /*031e*/ 	.byte	0x05
	.zero		1


	//   ....[35]....
        /*0320*/ 	.word	0x00000d10
        /*0324*/ 	.word	0x000000ff
        /*0328*/ 	.word	0x00000120
        /*032c*/ 	.short	0x0100
        /*032e*/ 	.byte	0x05
	.zero		1


	//   ....[36]....
        /*0330*/ 	.word	0x00000d20
        /*0334*/ 	.word	0x000000ff
        /*0338*/ 	.word	0x00000118
        /*033c*/ 	.short	0x0100
        /*033e*/ 	.byte	0x05
	.zero		1


	//   ....[37]....
        /*0340*/ 	.word	0x00000d30
        /*0344*/ 	.word	0x000000ff
        /*0348*/ 	.word	0x00000128
        /*034c*/ 	.short	0x0100
        /*034e*/ 	.byte	0x05
	.zero		1


	//   ....[38]....
        /*0350*/ 	.word	0x00001610
        /*0354*/ 	.word	0x00000003
        /*0358*/ 	.word	0x00000120
        /*035c*/ 	.short	0x010a
        /*035e*/ 	.byte	0xff
	.zero		1


	//   ....[39]....
        /*0360*/ 	.word	0x00001640
        /*0364*/ 	.word	0x00000003
        /*0368*/ 	.word	0x00000110
        /*036c*/ 	.short	0x0101
        /*036e*/ 	.byte	0xff
	.zero		1


	//   ....[40]....
        /*0370*/ 	.word	0x00001710
        /*0374*/ 	.word	0x000000ff
        /*0378*/ 	.word	0x00000040
        /*037c*/ 	.short	0x010a
        /*037e*/ 	.byte	0x08
	.zero		1


	//   ....[41]....
        /*0380*/ 	.word	0x000017b0
        /*0384*/ 	.word	0x000000ff
        /*0388*/ 	.word	0x00000040
        /*038c*/ 	.short	0x010a
        /*038e*/ 	.byte	0x21
	.zero		1


	//   ....[42]....
        /*0390*/ 	.word	0x00001900
        /*0394*/ 	.word	0x000000ff
        /*0398*/ 	.word	0x00000040
        /*039c*/ 	.short	0x010a
        /*039e*/ 	.byte	0x08
	.zero		1


	//   ....[43]....
        /*03a0*/ 	.word	0x00001a10
        /*03a4*/ 	.word	0x000000ff
        /*03a8*/ 	.word	0x000000a8
        /*03ac*/ 	.short	0x0101
        /*03ae*/ 	.byte	0x04
	.zero		1


	//   ....[44]....
        /*03b0*/ 	.word	0x00001a30
        /*03b4*/ 	.word	0x000000ff
        /*03b8*/ 	.word	0x00000040
        /*03bc*/ 	.short	0x010a
        /*03be*/ 	.byte	0x08
	.zero		1


	//   ....[45]....
        /*03c0*/ 	.word	0x00001ab0
        /*03c4*/ 	.word	0x000000ff
        /*03c8*/ 	.word	0x00000040
        /*03cc*/ 	.short	0x010a
        /*03ce*/ 	.byte	0x11
	.zero		1


	//   ....[46]....
        /*03d0*/ 	.word	0x00001c00
        /*03d4*/ 	.word	0x000000ff
        /*03d8*/ 	.word	0x00000040
        /*03dc*/ 	.short	0x010a
        /*03de*/ 	.byte	0x08
	.zero		1


	//   ....[47]....
        /*03e0*/ 	.word	0x00001d40
        /*03e4*/ 	.word	0x00000002
        /*03e8*/ 	.word	0x000000b0
        /*03ec*/ 	.short	0x010a
        /*03ee*/ 	.byte	0xff
	.zero		1


	//   ....[48]....
        /*03f0*/ 	.word	0x00001e00
        /*03f4*/ 	.word	0x00000002
        /*03f8*/ 	.word	0x00000000
        /*03fc*/ 	.short	0x0101
        /*03fe*/ 	.byte	0xff
	.zero		1


	//   ....[49]....
        /*0400*/ 	.word	0x00002360
        /*0404*/ 	.word	0x000000ff
        /*0408*/ 	.word	0x00000000
        /*040c*/ 	.short	0x010a
        /*040e*/ 	.byte	0x05
	.zero		1


	//   ....[50]....
        /*0410*/ 	.word	0x000023f0
        /*0414*/ 	.word	0x000000ff
        /*0418*/ 	.word	0x00000000
        /*041c*/ 	.short	0x010a
        /*041e*/ 	.byte	0x05
	.zero		1


	//   ....[51]....
        /*0420*/ 	.word	0x00002480
        /*0424*/ 	.word	0x000000ff
        /*0428*/ 	.word	0x00000000
        /*042c*/ 	.short	0x010a
        /*042e*/ 	.byte	0x05
	.zero		1


	//   ....[52]....
        /*0430*/ 	.word	0x00002510
        /*0434*/ 	.word	0x000000ff
        /*0438*/ 	.word	0x00000000
        /*043c*/ 	.short	0x010a
        /*043e*/ 	.byte	0x05
	.zero		1


	//   ....[53]....
        /*0440*/ 	.word	0x000025a0
        /*0444*/ 	.word	0x000000ff
        /*0448*/ 	.word	0x00000000
        /*044c*/ 	.short	0x010a
        /*044e*/ 	.byte	0x05
	.zero		1


	//   ....[54]....
        /*0450*/ 	.word	0x00002630
        /*0454*/ 	.word	0x000000ff
        /*0458*/ 	.word	0x00000000
        /*045c*/ 	.short	0x010a
        /*045e*/ 	.byte	0x05
	.zero		1


	//   ....[55]....
        /*0460*/ 	.word	0x000026c0
        /*0464*/ 	.word	0x000000ff
        /*0468*/ 	.word	0x00000000
        /*046c*/ 	.short	0x010a
        /*046e*/ 	.byte	0x05
	.zero		1


	//   ....[56]....
        /*0470*/ 	.word	0x00002760
        /*0474*/ 	.word	0x00000000
        /*0478*/ 	.word	0x00000000
        /*047c*/ 	.short	0x010a
        /*047e*/ 	.byte	0xff
	.zero		1


	//   ....[57]....
        /*0480*/ 	.word	0x00002880
        /*0484*/ 	.word	0x00000000
        /*0488*/ 	.word	0x00000110
        /*048c*/ 	.short	0x010a
        /*048e*/ 	.byte	0xff
	.zero		1


	//   ....[58]....
        /*0490*/ 	.word	0x000028e0
        /*0494*/ 	.word	0x00000004
        /*0498*/ 	.word	0x00000000
        /*049c*/ 	.short	0x0101
        /*049e*/ 	.byte	0xff
	.zero		1


	//   ....[59]....
        /*04a0*/ 	.word	0x00002900
        /*04a4*/ 	.word	0x000000ff
        /*04a8*/ 	.word	0x000000c0
        /*04ac*/ 	.short	0x010a
        /*04ae*/ 	.byte	0x05
	.zero		1


	//   ....[60]....
        /*04b0*/ 	.word	0x00002a20
        /*04b4*/ 	.word	0x00000000
        /*04b8*/ 	.word	0x000000b0
        /*04bc*/ 	.short	0x010a
        /*04be*/ 	.byte	0xff
	.zero		1


	//   ....[61]....
        /*04c0*/ 	.word	0x00002b30
        /*04c4*/ 	.word	0x00000000
        /*04c8*/ 	.word	0x00000000
        /*04cc*/ 	.short	0x0101
        /*04ce*/ 	.byte	0xff
	.zero		1


	//   ....[62]....
        /*04d0*/ 	.word	0x00002bc0
        /*04d4*/ 	.word	0x000000ff
        /*04d8*/ 	.word	0x000000c0
        /*04dc*/ 	.short	0x0106
        /*04de*/ 	.byte	0x05
	.zero		1


	//   ....[63]....
        /*04e0*/ 	.word	0x00002be0
        /*04e4*/ 	.word	0x000000ff
        /*04e8*/ 	.word	0x000000c0
        /*04ec*/ 	.short	0x010a
        /*04ee*/ 	.byte	0x05
	.zero		1


	//   ....[64]....
        /*04f0*/ 	.word	0x00002c70
        /*04f4*/ 	.word	0x000000ff
        /*04f8*/ 	.word	0x000000c0
        /*04fc*/ 	.short	0x0106
        /*04fe*/ 	.byte	0x04
	.zero		1


	//   ....[65]....
        /*0500*/ 	.word	0x00002cb0
        /*0504*/ 	.word	0x00000000
        /*0508*/ 	.word	0x000000c0
        /*050c*/ 	.short	0x010a
        /*050e*/ 	.byte	0xff
	.zero		1


	//   ....[66]....
        /*0510*/ 	.word	0x000031d0
        /*0514*/ 	.word	0x00000000
        /*0518*/ 	.word	0x000000b0
        /*051c*/ 	.short	0x010a
        /*051e*/ 	.byte	0xff
	.zero		1


	//   ....[67]....
        /*0520*/ 	.word	0x000032d0
        /*0524*/ 	.word	0x00000003
        /*0528*/ 	.word	0x00000000
        /*052c*/ 	.short	0x0101
        /*052e*/ 	.byte	0xff
	.zero		1


	//   ....[68]....
        /*0530*/ 	.word	0x000032e0
        /*0534*/ 	.word	0x000000ff
        /*0538*/ 	.word	0x00000000
        /*053c*/ 	.short	0x010a
        /*053e*/ 	.byte	0x06
	.zero		1


	//   ....[69]....
        /*0540*/ 	.word	0x00003360
        /*0544*/ 	.word	0x000000ff
        /*0548*/ 	.word	0x000000f0
        /*054c*/ 	.short	0x010a
        /*054e*/ 	.byte	0x07
	.zero		1


	//   ....[70]....
        /*0550*/ 	.word	0x00003440
        /*0554*/ 	.word	0x000000ff
        /*0558*/ 	.word	0x00000000
        /*055c*/ 	.short	0x010a
        /*055e*/ 	.byte	0x06
	.zero		1


	//   ....[71]....
        /*0560*/ 	.word	0x00003570
        /*0564*/ 	.word	0x000000ff
        /*0568*/ 	.word	0x00000000
        /*056c*/ 	.short	0x010a
        /*056e*/ 	.byte	0x1a
	.zero		1


	//   ....[72]....
        /*0570*/ 	.word	0x00003810
        /*0574*/ 	.word	0x000000ff
        /*0578*/ 	.word	0x00000000
        /*057c*/ 	.short	0x010a
        /*057e*/ 	.byte	0x06
	.zero		1


	//   ....[73]....
        /*0580*/ 	.word	0x000038a0
        /*0584*/ 	.word	0x000000ff
        /*0588*/ 	.word	0x00000000
        /*058c*/ 	.short	0x010a
        /*058e*/ 	.byte	0x06
	.zero		1


	//   ....[74]....
        /*0590*/ 	.word	0x00003930
        /*0594*/ 	.word	0x000000ff
        /*0598*/ 	.word	0x00000000
        /*059c*/ 	.short	0x010a
        /*059e*/ 	.byte	0x06
	.zero		1


	//   ....[75]....
        /*05a0*/ 	.word	0x000039c0
        /*05a4*/ 	.word	0x000000ff
        /*05a8*/ 	.word	0x00000000
        /*05ac*/ 	.short	0x010a
        /*05ae*/ 	.byte	0x07
	.zero		1


	//   ....[76]....
        /*05b0*/ 	.word	0x00003e20
        /*05b4*/ 	.word	0x00000000
        /*05b8*/ 	.word	0x000000b0
        /*05bc*/ 	.short	0x010a
        /*05be*/ 	.byte	0xff
	.zero		1


	//   ....[77]....
        /*05c0*/ 	.word	0x00003ee0
        /*05c4*/ 	.word	0x00000000
        /*05c8*/ 	.word	0x00000000
        /*05cc*/ 	.short	0x0101
        /*05ce*/ 	.byte	0xff
	.zero		1


	//   ....[78]....
        /*05d0*/ 	.word	0x00004200
        /*05d4*/ 	.word	0x000000ff
        /*05d8*/ 	.word	0x000000a8
        /*05dc*/ 	.short	0x010a
        /*05de*/ 	.byte	0x07
	.zero		1


	//   ....[79]....
        /*05e0*/ 	.word	0x000043f0
        /*05e4*/ 	.word	0x000000ff
        /*05e8*/ 	.word	0x00000090
        /*05ec*/ 	.short	0x010a
        /*05ee*/ 	.byte	0x07
	.zero		1


	//   ....[80]....
        /*05f0*/ 	.word	0x000045c0
        /*05f4*/ 	.word	0x000000ff
        /*05f8*/ 	.word	0x00000080
        /*05fc*/ 	.short	0x010b
        /*05fe*/ 	.byte	0x07
	.zero		1


	//   ....[81]....
        /*0600*/ 	.word	0x00004630
        /*0604*/ 	.word	0x000000ff
        /*0608*/ 	.word	0x00000000
        /*060c*/ 	.short	0x0101
        /*060e*/ 	.byte	0x08
	.zero		1


	//   ....[82]....
        /*0610*/ 	.word	0x00004660
        /*0614*/ 	.word	0x000000ff
        /*0618*/ 	.word	0x00000098
        /*061c*/ 	.short	0x010a
        /*061e*/ 	.byte	0x07
	.zero		1


	//   ....[83]....
        /*0620*/ 	.word	0x00004870
        /*0624*/ 	.word	0x000000ff
        /*0628*/ 	.word	0x00000088
        /*062c*/ 	.short	0x010b
        /*062e*/ 	.byte	0x07
	.zero		1


	//   ....[84]....
        /*0630*/ 	.word	0x00004890
        /*0634*/ 	.word	0x000000ff
        /*0638*/ 	.word	0x00000000
        /*063c*/ 	.short	0x0101
        /*063e*/ 	.byte	0x0d
	.zero		1


	//   ....[85]....
        /*0640*/ 	.word	0x000048c0
        /*0644*/ 	.word	0x000000ff
        /*0648*/ 	.word	0x00000090
        /*064c*/ 	.short	0x010a
        /*064e*/ 	.byte	0x07
	.zero		1


	//   ....[86]....
        /*0650*/ 	.word	0x00004900
        /*0654*/ 	.word	0x00000000
        /*0658*/ 	.word	0x00000098
        /*065c*/ 	.short	0x010a
        /*065e*/ 	.byte	0xff
	.zero		1


	//   ....[87]....
        /*0660*/ 	.word	0x00004c40
        /*0664*/ 	.word	0x00000000
        /*0668*/ 	.word	0x000000b0
        /*066c*/ 	.short	0x010a
        /*066e*/ 	.byte	0xff
	.zero		1


	//   ....[88]....
        /*0670*/ 	.word	0x00004d50
        /*0674*/ 	.word	0x00000000
        /*0678*/ 	.word	0x00000000
        /*067c*/ 	.short	0x0101
        /*067e*/ 	.byte	0xff
	.zero		1


	//   ....[89]....
        /*0680*/ 	.word	0x000057a0
        /*0684*/ 	.word	0x00000000
        /*0688*/ 	.word	0x00000080
        /*068c*/ 	.short	0x010a
        /*068e*/ 	.byte	0xff
	.zero		1


	//   ....[90]....
        /*0690*/ 	.word	0x00005810
        /*0694*/ 	.word	0x00000071
        /*0698*/ 	.word	0x000000d0
        /*069c*/ 	.short	0x010a
        /*069e*/ 	.byte	0xff
	.zero		1


	//   ....[91]....
        /*06a0*/ 	.word	0x000058f0
        /*06a4*/ 	.word	0x00000000
        /*06a8*/ 	.word	0x00000080
        /*06ac*/ 	.short	0x010a
        /*06ae*/ 	.byte	0xff
	.zero		1


	//   ....[92]....
        /*06b0*/ 	.word	0x00005a30
        /*06b4*/ 	.word	0x00000000
        /*06b8*/ 	.word	0x00000000
        /*06bc*/ 	.short	0x0101
        /*06be*/ 	.byte	0xff
	.zero		1


	//   ....[93]....
        /*06c0*/ 	.word	0x00005a90
        /*06c4*/ 	.word	0x00000071
        /*06c8*/ 	.word	0x000000d0
        /*06cc*/ 	.short	0x010a
        /*06ce*/ 	.byte	0xff
	.zero		1


	//   ....[94]....
        /*06d0*/ 	.word	0x000065e0
        /*06d4*/ 	.word	0x00000020
        /*06d8*/ 	.word	0x00000080
        /*06dc*/ 	.short	0x010a
        /*06de*/ 	.byte	0xff
	.zero		1


	//   ....[95]....
        /*06e0*/ 	.word	0x000066a0
        /*06e4*/ 	.word	0x00000020
        /*06e8*/ 	.word	0x00000080
        /*06ec*/ 	.short	0x010a
        /*06ee*/ 	.byte	0xff
	.zero		1


	//   ....[96]....
        /*06f0*/ 	.word	0x000067c0
        /*06f4*/ 	.word	0x00000003
        /*06f8*/ 	.word	0x00000000
        /*06fc*/ 	.short	0x0101
        /*06fe*/ 	.byte	0xff
	.zero		1


	//   ....[97]....
        /*0700*/ 	.word	0x00006c00
        /*0704*/ 	.word	0x000000ff
        /*0708*/ 	.word	0x00000000
        /*070c*/ 	.short	0x0101
        /*070e*/ 	.byte	0x05
	.zero		1


	//   ....[98]....
        /*0710*/ 	.word	0x00007440
        /*0714*/ 	.word	0x00000003
        /*0718*/ 	.word	0x00000120
        /*071c*/ 	.short	0x010a
        /*071e*/ 	.byte	0xff
	.zero		1


	//   ....[99]....
        /*0720*/ 	.word	0x000074a0
        /*0724*/ 	.word	0x00000002
        /*0728*/ 	.word	0x00000040
        /*072c*/ 	.short	0x010a
        /*072e*/ 	.byte	0xff
	.zero		1


	//   ....[100]....
        /*0730*/ 	.word	0x00007500
        /*0734*/ 	.word	0x00000002
        /*0738*/ 	.word	0x00000040
        /*073c*/ 	.short	0x010a
        /*073e*/ 	.byte	0xff
	.zero		1


	//   ....[101]....
        /*0740*/ 	.word	0x00007550
        /*0744*/ 	.word	0x00000002
        /*0748*/ 	.word	0x000000b0
        /*074c*/ 	.short	0x010a
        /*074e*/ 	.byte	0xff
	.zero		1


	//   ....[102]....
        /*0750*/ 	.word	0x000075b0
        /*0754*/ 	.word	0x00000000
        /*0758*/ 	.word	0x00000000
        /*075c*/ 	.short	0x010a
        /*075e*/ 	.byte	0xff
	.zero		1


	//   ....[103]....
        /*0760*/ 	.word	0x00007610
        /*0764*/ 	.word	0x00000000
        /*0768*/ 	.word	0x00000000
        /*076c*/ 	.short	0x010a
        /*076e*/ 	.byte	0xff
	.zero		1


	//   ....[104]....
        /*0770*/ 	.word	0x00007670
        /*0774*/ 	.word	0x00000000
        /*0778*/ 	.word	0x00000000
        /*077c*/ 	.short	0x010a
        /*077e*/ 	.byte	0xff
	.zero		1


	//   ....[105]....
        /*0780*/ 	.word	0x000076d0
        /*0784*/ 	.word	0x00000000
        /*0788*/ 	.word	0x00000000
        /*078c*/ 	.short	0x010a
        /*078e*/ 	.byte	0xff
	.zero		1


	//   ....[106]....
        /*0790*/ 	.word	0x00007730
        /*0794*/ 	.word	0x00000000
        /*0798*/ 	.word	0x00000000
        /*079c*/ 	.short	0x010a
        /*079e*/ 	.byte	0xff
	.zero		1


	//   ....[107]....
        /*07a0*/ 	.word	0x00007790
        /*07a4*/ 	.word	0x00000000
        /*07a8*/ 	.word	0x00000000
        /*07ac*/ 	.short	0x010a
        /*07ae*/ 	.byte	0xff
	.zero		1


	//   ....[108]....
        /*07b0*/ 	.word	0x000077f0
        /*07b4*/ 	.word	0x00000000
        /*07b8*/ 	.word	0x00000000
        /*07bc*/ 	.short	0x010a
        /*07be*/ 	.byte	0xff
	.zero		1


	//   ....[109]....
        /*07c0*/ 	.word	0x00007840
        /*07c4*/ 	.word	0x00000000
        /*07c8*/ 	.word	0x00000110
        /*07cc*/ 	.short	0x010a
        /*07ce*/ 	.byte	0xff
	.zero		1


	//   ....[110]....
        /*07d0*/ 	.word	0x000078a0
        /*07d4*/ 	.word	0x00000000
        /*07d8*/ 	.word	0x000000c0
        /*07dc*/ 	.short	0x010a
        /*07de*/ 	.byte	0xff
	.zero		1


	//   ....[111]....
        /*07e0*/ 	.word	0x000078f0
        /*07e4*/ 	.word	0x00000000
        /*07e8*/ 	.word	0x000000b0
        /*07ec*/ 	.short	0x010a
        /*07ee*/ 	.byte	0xff
	.zero		1


	//   ....[112]....
        /*07f0*/ 	.word	0x00007950
        /*07f4*/ 	.word	0x00000000
        /*07f8*/ 	.word	0x000000c0
        /*07fc*/ 	.short	0x010a
        /*07fe*/ 	.byte	0xff
	.zero		1


	//   ....[113]....
        /*0800*/ 	.word	0x000079a0
        /*0804*/ 	.word	0x00000000
        /*0808*/ 	.word	0x000000b0
        /*080c*/ 	.short	0x010a
        /*080e*/ 	.byte	0xff
	.zero		1


	//   ....[114]....
        /*0810*/ 	.word	0x00007a00
        /*0814*/ 	.word	0x00000003
        /*0818*/ 	.word	0x000000f0
        /*081c*/ 	.short	0x010a
        /*081e*/ 	.byte	0xff
	.zero		1


	//   ....[115]....
        /*0820*/ 	.word	0x00007a60
        /*0824*/ 	.word	0x00000000
        /*0828*/ 	.word	0x00000000
        /*082c*/ 	.short	0x010a
        /*082e*/ 	.byte	0xff
	.zero		1


	//   ....[116]....
        /*0830*/ 	.word	0x00007ac0
        /*0834*/ 	.word	0x00000000
        /*0838*/ 	.word	0x00000000
        /*083c*/ 	.short	0x010a
        /*083e*/ 	.byte	0xff
	.zero		1


	//   ....[117]....
        /*0840*/ 	.word	0x00007b20
        /*0844*/ 	.word	0x00000000
        /*0848*/ 	.word	0x00000000
        /*084c*/ 	.short	0x010a
        /*084e*/ 	.byte	0xff
	.zero		1


	//   ....[118]....
        /*0850*/ 	.word	0x00007b80
        /*0854*/ 	.word	0x00000000
        /*0858*/ 	.word	0x00000000
        /*085c*/ 	.short	0x010a
        /*085e*/ 	.byte	0xff
	.zero		1


	//   ....[119]....
        /*0860*/ 	.word	0x00007be0
        /*0864*/ 	.word	0x00000000
        /*0868*/ 	.word	0x00000000
        /*086c*/ 	.short	0x010a
        /*086e*/ 	.byte	0xff
	.zero		1


	//   ....[120]....
        /*0870*/ 	.word	0x00007c30
        /*0874*/ 	.word	0x00000000
        /*0878*/ 	.word	0x000000b0
        /*087c*/ 	.short	0x010a
        /*087e*/ 	.byte	0xff
	.zero		1


	//   ....[121]....
        /*0880*/ 	.word	0x00007c90
        /*0884*/ 	.word	0x00000000
        /*0888*/ 	.word	0x000000a8
        /*088c*/ 	.short	0x010a
        /*088e*/ 	.byte	0xff
	.zero		1


	//   ....[122]....
        /*0890*/ 	.word	0x00007cf0
        /*0894*/ 	.word	0x00000003
        /*0898*/ 	.word	0x00000090
        /*089c*/ 	.short	0x010a
        /*089e*/ 	.byte	0xff
	.zero		1


	//   ....[123]....
        /*08a0*/ 	.word	0x00007d50
        /*08a4*/ 	.word	0x00000003
        /*08a8*/ 	.word	0x00000098
        /*08ac*/ 	.short	0x010a
        /*08ae*/ 	.byte	0xff
	.zero		1


	//   ....[124]....
        /*08b0*/ 	.word	0x00007db0
        /*08b4*/ 	.word	0x00000000
        /*08b8*/ 	.word	0x00000090
        /*08bc*/ 	.short	0x010a
        /*08be*/ 	.byte	0xff
	.zero		1


	//   ....[125]....
        /*08c0*/ 	.word	0x00007e00
        /*08c4*/ 	.word	0x00000000
        /*08c8*/ 	.word	0x000000b0
        /*08cc*/ 	.short	0x010a
        /*08ce*/ 	.byte	0xff
	.zero		1


	//   ....[126]....
        /*08d0*/ 	.word	0x00007e50
        /*08d4*/ 	.word	0x00000000
        /*08d8*/ 	.word	0x00000080
        /*08dc*/ 	.short	0x010a
        /*08de*/ 	.byte	0xff
	.zero		1


	//   ....[127]....
        /*08e0*/ 	.word	0x00007ea0
        /*08e4*/ 	.word	0x00000071
        /*08e8*/ 	.word	0x000000d0
        /*08ec*/ 	.short	0x010a
        /*08ee*/ 	.byte	0xff
	.zero		1


	//   ....[128]....
        /*08f0*/ 	.word	0x00007ef0
        /*08f4*/ 	.word	0x00000020
        /*08f8*/ 	.word	0x00000080
        /*08fc*/ 	.short	0x010a
        /*08fe*/ 	.byte	0xff
	.zero		1


	//----- nvinfo : EIATTR_NUM_MBARRIERS
	.align		4
.L_47:
        /*0900*/ 	.byte	0x03, 0x38
        /*0902*/ 	.short	0x0026


	//----- nvinfo : EIATTR_EXIT_INSTR_OFFSETS
	.align		4
        /*0904*/ 	.byte	0x04, 0x1c
        /*0906*/ 	.short	(.L_49 - .L_48)


	//   ....[0]....
.L_48:
        /*0908*/ 	.word	0x00002790


	//   ....[1]....
        /*090c*/ 	.word	0x00002c80


	//   ....[2]....
        /*0910*/ 	.word	0x00002ce0


	//   ....[3]....
        /*0914*/ 	.word	0x00003c20


	//   ....[4]....
        /*0918*/ 	.word	0x00004930


	//   ....[5]....
        /*091c*/ 	.word	0x00004970


	//   ....[6]....
        /*0920*/ 	.word	0x00007430


	//----- nvinfo : EIATTR_MAX_THREADS
	.align		4
.L_49:
        /*0924*/ 	.byte	0x04, 0x05
        /*0926*/ 	.short	(.L_51 - .L_50)
.L_50:
        /*0928*/ 	.word	0x00000100
        /*092c*/ 	.word	0x00000001
        /*0930*/ 	.word	0x00000001


	//----- nvinfo : EIATTR_CRS_STACK_SIZE
	.align		4
.L_51:
        /*0934*/ 	.byte	0x04, 0x1e
        /*0936*/ 	.short	(.L_53 - .L_52)
.L_52:
        /*0938*/ 	.word	0x00000000


	//----- nvinfo : EIATTR_CBANK_PARAM_SIZE
	.align		4
.L_53:
        /*093c*/ 	.byte	0x03, 0x19
        /*093e*/ 	.short	0x0800


	//----- nvinfo : EIATTR_PARAM_CBANK
	.align		4
        /*0940*/ 	.byte	0x04, 0x0a
        /*0942*/ 	.short	(.L_55 - .L_54)
	.align		4
.L_54:
        /*0944*/ 	.word	index@(.nv.constant0._ZN7cutlass13device_kernelINS_4gemm6kernel13GemmUniversalIN4cute5tupleIJiiiiEEENS1_10collective13CollectiveMmaINS1_35MainloopSm100TmaUmmaWarpSpecializedILi8ELi2ELi4ENS5_IJNS4_1CILi1EEESB_SB_EEEEENS5_IJNSA_ILi64EEENSA_ILi128EEESF_EEENS_12float_e5m2_tENS5_IJSB_llEEENS_12float_e4m3_tESI_NS4_8TiledMMAINS4_8MMA_AtomIJNS4_10MMA_TraitsINS4_19SM100_MMA_F8F6F4_SSEJSH_SJ_fSE_SF_NS4_17integral_constantINS4_4UMMA5MajorELSQ_1EEESR_NSO_INSP_7ScaleInELSS_0EEEST_EEEEEENS4_6LayoutISC_NS5_IJNSA_ILi0EEESX_SX_EEEEENS5_IJNS4_10UnderscoreES10_S10_EEEEENS4_13SM90_TMA_LOADENS4_14ComposedLayoutINS4_7SwizzleILi2ELi4ELi3EEENS4_18smem_ptr_flag_bitsILi8EEENSW_INS5_IJSE_NSA_ILi8EEEEEENS5_IJSB_SE_EEEEEEEvNS4_8identityES13_NS14_INS15_ILi3ELi4ELi3EEES18_NSW_INS5_IJSF_S19_EEENS5_IJSB_SF_EEEEEEEvS1E_EENS_8epilogue10collective18CollectiveEpilogueINS1L_23Sm100TmaWarpSpecializedILi2ELi2ELi32ELb0ELb0EEEJSG_NS5_IJNSW_ISE_SB_EES1Q_EEESH_NS5_IJlSB_lEEESH_S1S_NS1L_6fusion15FusionCallbacksIS1P_NS1T_17LinearCombinationISH_fSH_fLNS_15FloatRoundStyleE2EEESG_S1R_JEEENS4_5SM1004TMEM4LOAD26SM100_TMEM_LOAD_16dp32b32xES13_NS14_IS16_S18_NSW_INS5_IJS19_SE_EEENS5_IJSE_SB_EEEEEEENS4_39AutoVectorizingCopyWithAssumedAlignmentILi128EEENS4_14SM90_TMA_STOREES26_S28_S28_EEEvvEEEEvNT_6ParamsE)
        /*0948*/ 	.short	0x0380
        /*094a*/ 	.short	0x0800


	//----- nvinfo : EIATTR_SW_WAR
	.align		4
.L_55:
        /*094c*/ 	.byte	0x04, 0x36
        /*094e*/ 	.short	(.L_57 - .L_56)
.L_56:
        /*0950*/ 	.word	0x00000008
.L_57:


//--------------------- .nv.callgraph             --------------------------
	.section	.nv.callgraph,"",@"SHT_CUDA_CALLGRAPH"
	.align	4
	.sectionentsize	8
	.align		4
        /*0000*/ 	.word	0x00000000
	.align		4
        /*0004*/ 	.word	0xffffffff
	.align		4
        /*0008*/ 	.word	index@(_ZN7cutlass13device_kernelINS_4gemm6kernel13GemmUniversalIN4cute5tupleIJiiiiEEENS1_10collective13CollectiveMmaINS1_35MainloopSm100TmaUmmaWarpSpecializedILi8ELi2ELi4ENS5_IJNS4_1CILi1EEESB_SB_EEEEENS5_IJNSA_ILi64EEENSA_ILi128EEESF_EEENS_12float_e5m2_tENS5_IJSB_llEEENS_12float_e4m3_tESI_NS4_8TiledMMAINS4_8MMA_AtomIJNS4_10MMA_TraitsINS4_19SM100_MMA_F8F6F4_SSEJSH_SJ_fSE_SF_NS4_17integral_constantINS4_4UMMA5MajorELSQ_1EEESR_NSO_INSP_7ScaleInELSS_0EEEST_EEEEEENS4_6LayoutISC_NS5_IJNSA_ILi0EEESX_SX_EEEEENS5_IJNS4_10UnderscoreES10_S10_EEEEENS4_13SM90_TMA_LOADENS4_14ComposedLayoutINS4_7SwizzleILi2ELi4ELi3EEENS4_18smem_ptr_flag_bitsILi8EEENSW_INS5_IJSE_NSA_ILi8EEEEEENS5_IJSB_SE_EEEEEEEvNS4_8identityES13_NS14_INS15_ILi3ELi4ELi3EEES18_NSW_INS5_IJSF_S19_EEENS5_IJSB_SF_EEEEEEEvS1E_EENS_8epilogue10collective18CollectiveEpilogueINS1L_23Sm100TmaWarpSpecializedILi2ELi2ELi32ELb0ELb0EEEJSG_NS5_IJNSW_ISE_SB_EES1Q_EEESH_NS5_IJlSB_lEEESH_S1S_NS1L_6fusion15FusionCallbacksIS1P_NS1T_17LinearCombinationISH_fSH_fLNS_15FloatRoundStyleE2EEESG_S1R_JEEENS4_5SM1004TMEM4LOAD26SM100_TMEM_LOAD_16dp32b32xES13_NS14_IS16_S18_NSW_INS5_IJS19_SE_EEENS5_IJSE_SB_EEEEEEENS4_39AutoVectorizingCopyWithAssumedAlignmentILi128EEENS4_14SM90_TMA_STOREES26_S28_S28_EEEvvEEEEvNT_6ParamsE)
	.align		4
        /*000c*/ 	.word	index@(__assertfail)
	.align		4
        /*0010*/ 	.word	0x00000000
	.align		4
        /*0014*/ 	.word	0xfffffffe
	.align		4
        /*0018*/ 	.word	0x00000000
	.align		4
        /*001c*/ 	.word	0xfffffffd
	.align		4
        /*0020*/ 	.word	0x00000000
	.align		4
        /*0024*/ 	.word	0xfffffffc


//--------------------- .nv.constant4             --------------------------
	.section	.nv.constant4,"a",@progbits
	.align	8
	.align		8
.nv.constant4:
        /*0000*/ 	.dword	__assertfail
	.align		8
        /*0008*/ 	.dword	__unnamed_1
	.align		8
        /*0010*/ 	.dword	__unnamed_2
	.align		8
        /*0018*/ 	.dword	_ZN40_INTERNAL_d56a0a82_4_k_cu_d5ab6c54_274234cuda3std3__45__cpo5beginE
	.align		8
        /*0020*/ 	.dword	_ZN40_INTERNAL_d56a0a82_4_k_cu_d5ab6c54_274234cuda3std3__45__cpo3endE
	.align		8
        /*0028*/ 	.dword	_ZN40_INTERNAL_d56a0a82_4_k_cu_d5ab6c54_274234cuda3std3__45__cpo6cbeginE
	.align		8
        /*0030*/ 	.dword	_ZN40_INTERNAL_d56a0a82_4_k_cu_d5ab6c54_274234cuda3std3__45__cpo4cendE
	.align		8
        /*0038*/ 	.dword	_ZN40_INTERNAL_d56a0a82_4_k_cu_d5ab6c54_274234cuda3std3__442_GLOBAL__N__d56a0a82_4_k_cu_d5ab6c54_274236ignoreE
	.align		8
        /*0040*/ 	.dword	_ZN40_INTERNAL_d56a0a82_4_k_cu_d5ab6c54_274234cuda3std3__419piecewise_constructE
	.align		8
        /*0048*/ 	.dword	_ZN40_INTERNAL_d56a0a82_4_k_cu_d5ab6c54_274234cuda3std3__48in_placeE
	.align		8
        /*0050*/ 	.dword	_ZN40_INTERNAL_d56a0a82_4_k_cu_d5ab6c54_274234cuda3std6ranges3__45__cpo4swapE
	.align		8
        /*0058*/ 	.dword	_ZN40_INTERNAL_d56a0a82_4_k_cu_d5ab6c54_274234cuda3std6ranges3__45__cpo9iter_moveE
	.align		8
        /*0060*/ 	.dword	_ZN40_INTERNAL_d56a0a82_4_k_cu_d5ab6c54_274234cute7productE
	.align		8
        /*0068*/ 	.dword	_ZN40_INTERNAL_d56a0a82_4_k_cu_d5ab6c54_274234cute1_E
	.align		8
        /*0070*/ 	.dword	$str$25
	.align		8
        /*0078*/ 	.dword	$str$26
	.align		8
        /*0080*/ 	.dword	$str$27
	.align		8
        /*0088*/ 	.dword	$str$28


//--------------------- .text._ZN7cutlass13device_kernelINS_4gemm6kernel13GemmUniversalIN4cute5tupleIJiiiiEEENS1_10collective13CollectiveMmaINS1_35MainloopSm100TmaUmmaWarpSpecializedILi8ELi2ELi4ENS5_IJNS4_1CILi1EEESB_SB_EEEEENS5_IJNSA_ILi64EEENSA_ILi128EEESF_EEENS_12float_e5m2_tENS5_IJSB_llEEENS_12float_e4m3_tESI_NS4_8TiledMMAINS4_8MMA_AtomIJNS4_10MMA_TraitsINS4_19SM100_MMA_F8F6F4_SSEJSH_SJ_fSE_SF_NS4_17integral_constantINS4_4UMMA5MajorELSQ_1EEESR_NSO_INSP_7ScaleInELSS_0EEEST_EEEEEENS4_6LayoutISC_NS5_IJNSA_ILi0EEESX_SX_EEEEENS5_IJNS4_10UnderscoreES10_S10_EEEEENS4_13SM90_TMA_LOADENS4_14ComposedLayoutINS4_7SwizzleILi2ELi4ELi3EEENS4_18smem_ptr_flag_bitsILi8EEENSW_INS5_IJSE_NSA_ILi8EEEEEENS5_IJSB_SE_EEEEEEEvNS4_8identityES13_NS14_INS15_ILi3ELi4ELi3EEES18_NSW_INS5_IJSF_S19_EEENS5_IJSB_SF_EEEEEEEvS1E_EENS_8epilogue10collective18CollectiveEpilogueINS1L_23Sm100TmaWarpSpecializedILi2ELi2ELi32ELb0ELb0EEEJSG_NS5_IJNSW_ISE_SB_EES1Q_EEESH_NS5_IJlSB_lEEESH_S1S_NS1L_6fusion15FusionCallbacksIS1P_NS1T_17LinearCombinationISH_fSH_fLNS_15FloatRoundStyleE2EEESG_S1R_JEEENS4_5SM1004TMEM4LOAD26SM100_TMEM_LOAD_16dp32b32xES13_NS14_IS16_S18_NSW_INS5_IJS19_SE_EEENS5_IJSE_SB_EEEEEEENS4_39AutoVectorizingCopyWithAssumedAlignmentILi128EEENS4_14SM90_TMA_STOREES26_S28_S28_EEEvvEEEEvNT_6ParamsE --------------------------
	.section	.text._ZN7cutlass13device_kernelINS_4gemm6kernel13GemmUniversalIN4cute5tupleIJiiiiEEENS1_10collective13CollectiveMmaINS1_35MainloopSm100TmaUmmaWarpSpecializedILi8ELi2ELi4ENS5_IJNS4_1CILi1EEESB_SB_EEEEENS5_IJNSA_ILi64EEENSA_ILi128EEESF_EEENS_12float_e5m2_tENS5_IJSB_llEEENS_12float_e4m3_tESI_NS4_8TiledMMAINS4_8MMA_AtomIJNS4_10MMA_TraitsINS4_19SM100_MMA_F8F6F4_SSEJSH_SJ_fSE_SF_NS4_17integral_constantINS4_4UMMA5MajorELSQ_1EEESR_NSO_INSP_7ScaleInELSS_0EEEST_EEEEEENS4_6LayoutISC_NS5_IJNSA_ILi0EEESX_SX_EEEEENS5_IJNS4_10UnderscoreES10_S10_EEEEENS4_13SM90_TMA_LOADENS4_14ComposedLayoutINS4_7SwizzleILi2ELi4ELi3EEENS4_18smem_ptr_flag_bitsILi8EEENSW_INS5_IJSE_NSA_ILi8EEEEEENS5_IJSB_SE_EEEEEEEvNS4_8identityES13_NS14_INS15_ILi3ELi4ELi3EEES18_NSW_INS5_IJSF_S19_EEENS5_IJSB_SF_EEEEEEEvS1E_EENS_8epilogue10collective18CollectiveEpilogueINS1L_23Sm100TmaWarpSpecializedILi2ELi2ELi32ELb0ELb0EEEJSG_NS5_IJNSW_ISE_SB_EES1Q_EEESH_NS5_IJlSB_lEEESH_S1S_NS1L_6fusion15FusionCallbacksIS1P_NS1T_17LinearCombinationISH_fSH_fLNS_15FloatRoundStyleE2EEESG_S1R_JEEENS4_5SM1004TMEM4LOAD26SM100_TMEM_LOAD_16dp32b32xES13_NS14_IS16_S18_NSW_INS5_IJS19_SE_EEENS5_IJSE_SB_EEEEEEENS4_39AutoVectorizingCopyWithAssumedAlignmentILi128EEENS4_14SM90_TMA_STOREES26_S28_S28_EEEvvEEEEvNT_6ParamsE,"ax",@progbits
	.align	128
.text._ZN7cutlass13device_kernelINS_4gemm6kernel13GemmUniversalIN4cute5tupleIJiiiiEEENS1_10collective13CollectiveMmaINS1_35MainloopSm100TmaUmmaWarpSpecializedILi8ELi2ELi4ENS5_IJNS4_1CILi1EEESB_SB_EEEEENS5_IJNSA_ILi64EEENSA_ILi128EEESF_EEENS_12float_e5m2_tENS5_IJSB_llEEENS_12float_e4m3_tESI_NS4_8TiledMMAINS4_8MMA_AtomIJNS4_10MMA_TraitsINS4_19SM100_MMA_F8F6F4_SSEJSH_SJ_fSE_SF_NS4_17integral_constantINS4_4UMMA5MajorELSQ_1EEESR_NSO_INSP_7ScaleInELSS_0EEEST_EEEEEENS4_6LayoutISC_NS5_IJNSA_ILi0EEESX_SX_EEEEENS5_IJNS4_10UnderscoreES10_S10_EEEEENS4_13SM90_TMA_LOADENS4_14ComposedLayoutINS4_7SwizzleILi2ELi4ELi3EEENS4_18smem_ptr_flag_bitsILi8EEENSW_INS5_IJSE_NSA_ILi8EEEEEENS5_IJSB_SE_EEEEEEEvNS4_8identityES13_NS14_INS15_ILi3ELi4ELi3EEES18_NSW_INS5_IJSF_S19_EEENS5_IJSB_SF_EEEEEEEvS1E_EENS_8epilogue10collective18CollectiveEpilogueINS1L_23Sm100TmaWarpSpecializedILi2ELi2ELi32ELb0ELb0EEEJSG_NS5_IJNSW_ISE_SB_EES1Q_EEESH_NS5_IJlSB_lEEESH_S1S_NS1L_6fusion15FusionCallbacksIS1P_NS1T_17LinearCombinationISH_fSH_fLNS_15FloatRoundStyleE2EEESG_S1R_JEEENS4_5SM1004TMEM4LOAD26SM100_TMEM_LOAD_16dp32b32xES13_NS14_IS16_S18_NSW_INS5_IJS19_SE_EEENS5_IJSE_SB_EEEEEEENS4_39AutoVectorizingCopyWithAssumedAlignmentILi128EEENS4_14SM90_TMA_STOREES26_S28_S28_EEEvvEEEEvNT_6ParamsE:
        .type           _ZN7cutlass13device_kernelINS_4gemm6kernel13GemmUniversalIN4cute5tupleIJiiiiEEENS1_10collective13CollectiveMmaINS1_35MainloopSm100TmaUmmaWarpSpecializedILi8ELi2ELi4ENS5_IJNS4_1CILi1EEESB_SB_EEEEENS5_IJNSA_ILi64EEENSA_ILi128EEESF_EEENS_12float_e5m2_tENS5_IJSB_llEEENS_12float_e4m3_tESI_NS4_8TiledMMAINS4_8MMA_AtomIJNS4_10MMA_TraitsINS4_19SM100_MMA_F8F6F4_SSEJSH_SJ_fSE_SF_NS4_17integral_constantINS4_4UMMA5MajorELSQ_1EEESR_NSO_INSP_7ScaleInELSS_0EEEST_EEEEEENS4_6LayoutISC_NS5_IJNSA_ILi0EEESX_SX_EEEEENS5_IJNS4_10UnderscoreES10_S10_EEEEENS4_13SM90_TMA_LOADENS4_14ComposedLayoutINS4_7SwizzleILi2ELi4ELi3EEENS4_18smem_ptr_flag_bitsILi8EEENSW_INS5_IJSE_NSA_ILi8EEEEEENS5_IJSB_SE_EEEEEEEvNS4_8identityES13_NS14_INS15_ILi3ELi4ELi3EEES18_NSW_INS5_IJSF_S19_EEENS5_IJSB_SF_EEEEEEEvS1E_EENS_8epilogue10collective18CollectiveEpilogueINS1L_23Sm100TmaWarpSpecializedILi2ELi2ELi32ELb0ELb0EEEJSG_NS5_IJNSW_ISE_SB_EES1Q_EEESH_NS5_IJlSB_lEEESH_S1S_NS1L_6fusion15FusionCallbacksIS1P_NS1T_17LinearCombinationISH_fSH_fLNS_15FloatRoundStyleE2EEESG_S1R_JEEENS4_5SM1004TMEM4LOAD26SM100_TMEM_LOAD_16dp32b32xES13_NS14_IS16_S18_NSW_INS5_IJS19_SE_EEENS5_IJSE_SB_EEEEEEENS4_39AutoVectorizingCopyWithAssumedAlignmentILi128EEENS4_14SM90_TMA_STOREES26_S28_S28_EEEvvEEEEvNT_6ParamsE,@function
        .size           _ZN7cutlass13device_kernelINS_4gemm6kernel13GemmUniversalIN4cute5tupleIJiiiiEEENS1_10collective13CollectiveMmaINS1_35MainloopSm100TmaUmmaWarpSpecializedILi8ELi2ELi4ENS5_IJNS4_1CILi1EEESB_SB_EEEEENS5_IJNSA_ILi64EEENSA_ILi128EEESF_EEENS_12float_e5m2_tENS5_IJSB_llEEENS_12float_e4m3_tESI_NS4_8TiledMMAINS4_8MMA_AtomIJNS4_10MMA_TraitsINS4_19SM100_MMA_F8F6F4_SSEJSH_SJ_fSE_SF_NS4_17integral_constantINS4_4UMMA5MajorELSQ_1EEESR_NSO_INSP_7ScaleInELSS_0EEEST_EEEEEENS4_6LayoutISC_NS5_IJNSA_ILi0EEESX_SX_EEEEENS5_IJNS4_10UnderscoreES10_S10_EEEEENS4_13SM90_TMA_LOADENS4_14ComposedLayoutINS4_7SwizzleILi2ELi4ELi3EEENS4_18smem_ptr_flag_bitsILi8EEENSW_INS5_IJSE_NSA_ILi8EEEEEENS5_IJSB_SE_EEEEEEEvNS4_8identityES13_NS14_INS15_ILi3ELi4ELi3EEES18_NSW_INS5_IJSF_S19_EEENS5_IJSB_SF_EEEEEEEvS1E_EENS_8epilogue10collective18CollectiveEpilogueINS1L_23Sm100TmaWarpSpecializedILi2ELi2ELi32ELb0ELb0EEEJSG_NS5_IJNSW_ISE_SB_EES1Q_EEESH_NS5_IJlSB_lEEESH_S1S_NS1L_6fusion15FusionCallbacksIS1P_NS1T_17LinearCombinationISH_fSH_fLNS_15FloatRoundStyleE2EEESG_S1R_JEEENS4_5SM1004TMEM4LOAD26SM100_TMEM_LOAD_16dp32b32xES13_NS14_IS16_S18_NSW_INS5_IJS19_SE_EEENS5_IJSE_SB_EEEEEEENS4_39AutoVectorizingCopyWithAssumedAlignmentILi128EEENS4_14SM90_TMA_STOREES26_S28_S28_EEEvvEEEEvNT_6ParamsE,(.L_x_154 - _ZN7cutlass13device_kernelINS_4gemm6kernel13GemmUniversalIN4cute5tupleIJiiiiEEENS1_10collective13CollectiveMmaINS1_35MainloopSm100TmaUmmaWarpSpecializedILi8ELi2ELi4ENS5_IJNS4_1CILi1EEESB_SB_EEEEENS5_IJNSA_ILi64EEENSA_ILi128EEESF_EEENS_12float_e5m2_tENS5_IJSB_llEEENS_12float_e4m3_tESI_NS4_8TiledMMAINS4_8MMA_AtomIJNS4_10MMA_TraitsINS4_19SM100_MMA_F8F6F4_SSEJSH_SJ_fSE_SF_NS4_17integral_constantINS4_4UMMA5MajorELSQ_1EEESR_NSO_INSP_7ScaleInELSS_0EEEST_EEEEEENS4_6LayoutISC_NS5_IJNSA_ILi0EEESX_SX_EEEEENS5_IJNS4_10UnderscoreES10_S10_EEEEENS4_13SM90_TMA_LOADENS4_14ComposedLayoutINS4_7SwizzleILi2ELi4ELi3EEENS4_18smem_ptr_flag_bitsILi8EEENSW_INS5_IJSE_NSA_ILi8EEEEEENS5_IJSB_SE_EEEEEEEvNS4_8identityES13_NS14_INS15_ILi3ELi4ELi3EEES18_NSW_INS5_IJSF_S19_EEENS5_IJSB_SF_EEEEEEEvS1E_EENS_8epilogue10collective18CollectiveEpilogueINS1L_23Sm100TmaWarpSpecializedILi2ELi2ELi32ELb0ELb0EEEJSG_NS5_IJNSW_ISE_SB_EES1Q_EEESH_NS5_IJlSB_lEEESH_S1S_NS1L_6fusion15FusionCallbacksIS1P_NS1T_17LinearCombinationISH_fSH_fLNS_15FloatRoundStyleE2EEESG_S1R_JEEENS4_5SM1004TMEM4LOAD26SM100_TMEM_LOAD_16dp32b32xES13_NS14_IS16_S18_NSW_INS5_IJS19_SE_EEENS5_IJSE_SB_EEEEEEENS4_39AutoVectorizingCopyWithAssumedAlignmentILi128EEENS4_14SM90_TMA_STOREES26_S28_S28_EEEvvEEEEvNT_6ParamsE)
        .other          _ZN7cutlass13device_kernelINS_4gemm6kernel13GemmUniversalIN4cute5tupleIJiiiiEEENS1_10collective13CollectiveMmaINS1_35MainloopSm100TmaUmmaWarpSpecializedILi8ELi2ELi4ENS5_IJNS4_1CILi1EEESB_SB_EEEEENS5_IJNSA_ILi64EEENSA_ILi128EEESF_EEENS_12float_e5m2_tENS5_IJSB_llEEENS_12float_e4m3_tESI_NS4_8TiledMMAINS4_8MMA_AtomIJNS4_10MMA_TraitsINS4_19SM100_MMA_F8F6F4_SSEJSH_SJ_fSE_SF_NS4_17integral_constantINS4_4UMMA5MajorELSQ_1EEESR_NSO_INSP_7ScaleInELSS_0EEEST_EEEEEENS4_6LayoutISC_NS5_IJNSA_ILi0EEESX_SX_EEEEENS5_IJNS4_10UnderscoreES10_S10_EEEEENS4_13SM90_TMA_LOADENS4_14ComposedLayoutINS4_7SwizzleILi2ELi4ELi3EEENS4_18smem_ptr_flag_bitsILi8EEENSW_INS5_IJSE_NSA_ILi8EEEEEENS5_IJSB_SE_EEEEEEEvNS4_8identityES13_NS14_INS15_ILi3ELi4ELi3EEES18_NSW_INS5_IJSF_S19_EEENS5_IJSB_SF_EEEEEEEvS1E_EENS_8epilogue10collective18CollectiveEpilogueINS1L_23Sm100TmaWarpSpecializedILi2ELi2ELi32ELb0ELb0EEEJSG_NS5_IJNSW_ISE_SB_EES1Q_EEESH_NS5_IJlSB_lEEESH_S1S_NS1L_6fusion15FusionCallbacksIS1P_NS1T_17LinearCombinationISH_fSH_fLNS_15FloatRoundStyleE2EEESG_S1R_JEEENS4_5SM1004TMEM4LOAD26SM100_TMEM_LOAD_16dp32b32xES13_NS14_IS16_S18_NSW_INS5_IJS19_SE_EEENS5_IJSE_SB_EEEEEEENS4_39AutoVectorizingCopyWithAssumedAlignmentILi128EEENS4_14SM90_TMA_STOREES26_S28_S28_EEEvvEEEEvNT_6ParamsE,@"STO_CUDA_ENTRY STV_DEFAULT"
_ZN7cutlass13device_kernelINS_4gemm6kernel13GemmUniversalIN4cute5tupleIJiiiiEEENS1_10collective13CollectiveMmaINS1_35MainloopSm100TmaUmmaWarpSpecializedILi8ELi2ELi4ENS5_IJNS4_1CILi1EEESB_SB_EEEEENS5_IJNSA_ILi64EEENSA_ILi128EEESF_EEENS_12float_e5m2_tENS5_IJSB_llEEENS_12float_e4m3_tESI_NS4_8TiledMMAINS4_8MMA_AtomIJNS4_10MMA_TraitsINS4_19SM100_MMA_F8F6F4_SSEJSH_SJ_fSE_SF_NS4_17integral_constantINS4_4UMMA5MajorELSQ_1EEESR_NSO_INSP_7ScaleInELSS_0EEEST_EEEEEENS4_6LayoutISC_NS5_IJNSA_ILi0EEESX_SX_EEEEENS5_IJNS4_10UnderscoreES10_S10_EEEEENS4_13SM90_TMA_LOADENS4_14ComposedLayoutINS4_7SwizzleILi2ELi4ELi3EEENS4_18smem_ptr_flag_bitsILi8EEENSW_INS5_IJSE_NSA_ILi8EEEEEENS5_IJSB_SE_EEEEEEEvNS4_8identityES13_NS14_INS15_ILi3ELi4ELi3EEES18_NSW_INS5_IJSF_S19_EEENS5_IJSB_SF_EEEEEEEvS1E_EENS_8epilogue10collective18CollectiveEpilogueINS1L_23Sm100TmaWarpSpecializedILi2ELi2ELi32ELb0ELb0EEEJSG_NS5_IJNSW_ISE_SB_EES1Q_EEESH_NS5_IJlSB_lEEESH_S1S_NS1L_6fusion15FusionCallbacksIS1P_NS1T_17LinearCombinationISH_fSH_fLNS_15FloatRoundStyleE2EEESG_S1R_JEEENS4_5SM1004TMEM4LOAD26SM100_TMEM_LOAD_16dp32b32xES13_NS14_IS16_S18_NSW_INS5_IJS19_SE_EEENS5_IJSE_SB_EEEEEEENS4_39AutoVectorizingCopyWithAssumedAlignmentILi128EEENS4_14SM90_TMA_STOREES26_S28_S28_EEEvvEEEEvNT_6ParamsE:
[----:B------:R-:W1:Y:S01]  /*0000*/  LDC R1, c[0x0][0x37c] ;  /* 0x0000df00ff017b82 */ /* 0x000e620000000800 */
[----:B------:R-:W2:Y:S01]  /*0010*/  S2R R108, SR_TID.X ;  /* 0x00000000006c7919 */ /* 0x000ea20000002100 */
[----:B------:R-:W3:Y:S01]  /*0020*/  LDCU.64 UR4, c[0x0][0x890] ;  /* 0x00011200ff0477ac */ /* 0x000ee20008000a00 */
[----:B------:R-:W-:Y:S02]  /*0030*/  PRMT R95, RZ, 0x7610, R95 ;  /* 0x00007610ff5f7816 */ /* 0x000fe4000000005f */
[----:B------:R-:W-:Y:S01]  /*0040*/  ELECT P5, URZ, PT ;  /* 0x0000000000ff782f */ /* 0x000fe200038a0000 */
[----:B------:R-:W4:Y:S01]  /*0050*/  LDCU.64 UR46, c[0x0][0x358] ;  /* 0x00006b00ff2e77ac */ /* 0x000f220008000a00 */
[----:B---3--:R-:W-:-:S04]  /*0060*/  UISETP.NE.U32.AND UP0, UPT, UR4, URZ, UPT ;  /* 0x000000ff0400728c */ /* 0x008fc8000bf05070 */
[----:B------:R-:W-:Y:S01]  /*0070*/  UISETP.NE.AND.EX UP0, UPT, UR5, URZ, UPT, UP0 ;  /* 0x000000ff0500728c */ /* 0x000fe2000bf05300 */
[----:B--2---:R-:W-:-:S05]  /*0080*/  SHF.R.U32.HI R101, RZ, 0x5, R108 ;  /* 0x00000005ff657819 */ /* 0x004fca000001166c */
[----:B------:R-:W2:Y:S02]  /*0090*/  SHFL.IDX PT, R0, R101, RZ, 0x1f ;  /* 0x00001fff65007589 */ /* 0x000ea400000e0000 */
[----:B--2---:R-:W-:Y:S01]  /*00a0*/  R2UR UR8, R0 ;  /* 0x00000000000872ca */ /* 0x004fe200000e0000 */
[----:B-1--4-:R-:W-:-:S14]  /*00b0*/  BRA.U UP0, `(.L_x_0) ;  /* 0x00000001002c7547 */ /* 0x012fdc000b800000 */
[----:B------:R-:W1:Y:S02]  /*00c0*/  LDCU.64 UR6, c[0x0][0x888] ;  /* 0x00011100ff0677ac */ /* 0x000e640008000a00 */
[----:B-1----:R-:W-:-:S04]  /*00d0*/  UISETP.NE.U32.AND UP0, UPT, UR6, URZ, UPT ;  /* 0x000000ff0600728c */ /* 0x002fc8000bf05070 */
[----:B------:R-:W-:-:S09]  /*00e0*/  UISETP.NE.AND.EX UP0, UPT, UR7, URZ, UPT, UP0 ;  /* 0x000000ff0700728c */ /* 0x000fd2000bf05300 */
[----:B------:R-:W-:Y:S05]  /*00f0*/  BRA.U !UP0, `(.L_x_1) ;  /* 0x0000000108107547 */ /* 0x000fea000b800000 */
[----:B------:R-:W1:Y:S02]  /*0100*/  LDC.64 R2, c[0x0][0x888] ;  /* 0x00022200ff027b82 */ /* 0x000e640000000a00 */
[----:B-1----:R1:W5:Y:S01]  /*0110*/  LDG.E R49, desc[UR46][R2.64] ;  /* 0x0000002e02317981 */ /* 0x002362000c1e1900 */
[----:B------:R-:W-:Y:S01]  /*0120*/  HFMA2 R95, -RZ, RZ, 0, 5.9604644775390625e-08 ;  /* 0x00000001ff5f7431 */ /* 0x000fe200000001ff */
[----:B------:R-:W-:Y:S05]  /*0130*/  BRA `(.L_x_0) ;  /* 0x00000000000c7947 */ /* 0x000fea0003800000 */
.L_x_1:
[----:B------:R-:W1:Y:S01]  /*0140*/  LDCU UR6, c[0x0][0x880] ;  /* 0x00011000ff0677ac */ /* 0x000e620008000800 */
[----:B------:R-:W-:Y:S01]  /*0150*/  HFMA2 R95, -RZ, RZ, 0, 5.9604644775390625e-08 ;  /* 0x00000001ff5f7431 */ /* 0x000fe200000001ff */
[----:B-1----:R-:W-:-:S07]  /*0160*/  MOV R49, UR6 ;  /* 0x0000000600317c02 */ /* 0x002fce0008000f00 */
.L_x_0:
[----:B------:R-:W2:Y:S02]  /*0170*/  LDCU.64 UR6, c[0x0][0x8b0] ;  /* 0x00011600ff0677ac */ /* 0x000ea40008000a00 */
[----:B--2---:R-:W-:-:S04]  /*0180*/  UISETP.NE.U32.AND UP0, UPT, UR6, URZ, UPT ;  /* 0x000000ff0600728c */ /* 0x004fc8000bf05070 */
[----:B------:R-:W-:-:S09]  /*0190*/  UISETP.NE.AND.EX UP0, UPT, UR7, URZ, UPT, UP0 ;  /* 0x000000ff0700728c */ /* 0x000fd2000bf05300 */
[----:B------:R-:W-:Y:S05]  /*01a0*/  BRA.U UP0, `(.L_x_2) ;  /* 0x0000000100247547 */ /* 0x000fea000b800000 */
[----:B------:R-:W2:Y:S02]  /*01b0*/  LDCU.64 UR6, c[0x0][0x8a8] ;  /* 0x00011500ff0677ac */ /* 0x000ea40008000a00 */
[----:B--2---:R-:W-:-:S04]  /*01c0*/  UISETP.NE.U32.AND UP0, UPT, UR6, URZ, UPT ;  /* 0x000000ff0600728c */ /* 0x004fc8000bf05070 */
[----:B------:R-:W-:-:S09]  /*01d0*/  UISETP.NE.AND.EX UP0, UPT, UR7, URZ, UPT, UP0 ;  /* 0x000000ff0700728c */ /* 0x000fd2000bf05300 */
[----:B------:R-:W-:Y:S05]  /*01e0*/  BRA.U !UP0, `(.L_x_3) ;  /* 0x00000001080c7547 */ /* 0x000fea000b800000 */
[----:B-1----:R-:W1:Y:S02]  /*01f0*/  LDC.64 R2, c[0x0][0x8a8] ;  /* 0x00022a00ff027b82 */ /* 0x002e640000000a00 */
[----:B-1----:R2:W5:Y:S01]  /*0200*/  LDG.E R47, desc[UR46][R2.64] ;  /* 0x0000002e022f7981 */ /* 0x002562000c1e1900 */
[----:B------:R-:W-:Y:S05]  /*0210*/  BRA `(.L_x_2) ;  /* 0x0000000000087947 */ /* 0x000fea0003800000 */
.L_x_3:
[----:B------:R-:W2:Y:S02]  /*0220*/  LDCU UR6, c[0x0][0x8a0] ;  /* 0x00011400ff0677ac */ /* 0x000ea40008000800 */
[----:B--2---:R-:W-:Y:S02]  /*0230*/  MOV R47, UR6 ;  /* 0x00000006002f7c02 */ /* 0x004fe40008000f00 */
.L_x_2:
[----:B------:R-:W-:Y:S01]  /*0240*/  IMAD.U32 R0, RZ, RZ, UR8 ;  /* 0x00000008ff007e24 */ /* 0x000fe2000f8e00ff */
[----:B------:R-:W-:Y:S04]  /*0250*/  BSSY.RECONVERGENT B0, `(.L_x_4) ;  /* 0x000000c000007945 */ /* 0x000fe80003800200 */
[C---:B------:R-:W-:Y:S02]  /*0260*/  ISETP.NE.OR P1, PT, R0.reuse, 0x1, !P5 ;  /* 0x000000010000780c */ /* 0x040fe40006f25670 */
[----:B------:R-:W-:-:S11]  /*0270*/  ISETP.NE.OR P0, PT, R0, 0x3, !P5 ;  /* 0x000000030000780c */ /* 0x000fd60006f05670 */
[----:B------:R-:W-:Y:S05]  /*0280*/  @P1 BRA `(.L_x_5) ;  /* 0x0000000000201947 */ /* 0x000fea0003800000 */
[----:B------:R-:W3:Y:S02]  /*0290*/  LDCU.64 UR6, c[0x0][0x348] ;  /* 0x00006900ff0677ac */ /* 0x000ee40008000a00 */
[----:B---3--:R-:W-:Y:S02]  /*02a0*/  UIADD3 UR10, UP1, UPT, UR6, 0x80, URZ ;  /* 0x00000080060a7890 */ /* 0x008fe4000ff3e0ff */
[----:B------:R-:W-:Y:S02]  /*02b0*/  UIADD3 UR6, UP0, UPT, UR6, 0x180, URZ ;  /* 0x0000018006067890 */ /* 0x000fe4000ff1e0ff */
[----:B------:R-:W-:Y:S02]  /*02c0*/  UIADD3.X UR11, UPT, UPT, URZ, UR7, URZ, UP1, !UPT ;  /* 0x00000007ff0b7290 */ /* 0x000fe40008ffe4ff */
[----:B------:R-:W-:-:S07]  /*02d0*/  UIADD3.X UR7, UPT, UPT, URZ, UR7, URZ, UP0, !UPT ;  /* 0x00000007ff077290 */ /* 0x000fce00087fe4ff */
[----:B------:R3:W-:Y:S02]  /*02e0*/  UTMACCTL.PF [UR10] ;  /* 0x000000000a0079b9 */ /* 0x0007e40008040000 */
[----:B------:R3:W-:Y:S02]  /*02f0*/  UTMACCTL.PF [UR6] ;  /* 0x00000000060079b9 */ /* 0x0007e40008040000 */
[----:B---3--:R-:W-:Y:S01]  /*0300*/  NOP ;  /* 0x0000000000007918 */ /* 0x008fe20000000000 */
.L_x_5:
[----:B------:R-:W-:Y:S05]  /*0310*/  BSYNC.RECONVERGENT B0 ;  /* 0x0000000000007941 */ /* 0x000fea0003800200 */
.L_x_4:
[----:B------:R-:W-:Y:S04]  /*0320*/  BSSY.RECONVERGENT B0, `(.L_x_6) ;  /* 0x000000a000007945 */ /* 0x000fe80003800200 */
        /* <DEDUP_REMOVED lines=9> */
.L_x_7:
[----:B------:R-:W-:Y:S05]  /*03c0*/  BSYNC.RECONVERGENT B0 ;  /* 0x0000000000007941 */ /* 0x000fea0003800200 */
.L_x_6:
[----:B------:R-:W3:Y:S01]  /*03d0*/  LDCU.64 UR6, c[0x0][0x888] ;  /* 0x00011100ff0677ac */ /* 0x000ee20008000a00 */
[----:B------:R-:W-:Y:S02]  /*03e0*/  UISETP.EQ.U32.AND UP1, UPT, UR4, URZ, UPT ;  /* 0x000000ff0400728c */ /* 0x000fe4000bf22070 */
[----:B------:R-:W-:Y:S02]  /*03f0*/  UPLOP3.LUT UP2, UPT, UPT, UPT, UPT, 0x80, 0x8 ;  /* 0x000000000008789c */ /* 0x000fe40003f4f070 */
[----:B---3--:R-:W-:-:S04]  /*0400*/  UISETP.NE.U32.AND UP0, UPT, UR6, URZ, UPT ;  /* 0x000000ff0600728c */ /* 0x008fc8000bf05070 */
[----:B------:R-:W-:-:S04]  /*0410*/  UISETP.NE.AND.EX UP0, UPT, UR7, URZ, UPT, UP0 ;  /* 0x000000ff0700728c */ /* 0x000fc8000bf05300 */
[----:B------:R-:W-:-:S04]  /*0420*/  UISETP.EQ.OR.EX UP3, UPT, UR5, URZ, !UP0, UP1 ;  /* 0x000000ff0500728c */ /* 0x000fc8000c762710 */
[----:B------:R-:W-:-:S05]  /*0430*/  UP2UR UR50, UPR, URZ, 0x8 ;  /* 0x00000008ff327883 */ /* 0x000fca0008000000 */
[----:B------:R-:W-:Y:S07]  /*0440*/  BRA.U !UP3, `(.L_x_8) ;  /* 0x000000010b207547 */ /* 0x000fee000b800000 */
[----:B------:R-:W-:Y:S01]  /*0450*/  UISETP.NE.U32.AND UP2, UPT, UR4, URZ, UPT ;  /* 0x000000ff0400728c */ /* 0x000fe2000bf45070 */
[----:B-----5:R-:W-:Y:S01]  /*0460*/  FSETP.NEU.AND P0, PT, R49, RZ, PT ;  /* 0x000000ff3100720b */ /* 0x020fe20003f0d000 */
[----:B------:R-:W-:Y:S02]  /*0470*/  USEL UR4, URZ, 0xffffffff, UP0 ;  /* 0xffffffffff047887 */ /* 0x000fe40008000000 */
[----:B------:R-:W-:-:S10]  /*0480*/  UISETP.NE.AND.EX UP2, UPT, UR5, URZ, UPT, UP2 ;  /* 0x000000ff0500728c */ /* 0x000fd4000bf45320 */
[----:B------:R-:W-:Y:S01]  /*0490*/  VOTEU.ANY UP1, P0 ;  /* 0x0000000000ff7886 */ /* 0x000fe20000020100 */
[----:B------:R-:W-:-:S04]  /*04a0*/  @!UP2 USEL UR4, URZ, 0xffffffff, UP1 ;  /* 0xffffffffff04a887 */ /* 0x000fc80008800000 */
[----:B------:R-:W-:-:S04]  /*04b0*/  ULOP3.LUT UR4, UR4, 0x1, URZ, 0xc0, !UPT ;  /* 0x0000000104047892 */ /* 0x000fc8000f8ec0ff */
[----:B------:R-:W-:-:S11]  /*04c0*/  UISETP.NE.U32.AND UP2, UPT, UR4, 0x1, UPT ;  /* 0x000000010400788c */ /* 0x000fd6000bf45070 */
.L_x_8:
[----:B-12---:R-:W1:Y:S01]  /*04d0*/  SHFL.IDX PT, R2, R101, RZ, 0x1f ;  /* 0x00001fff65027589 */ /* 0x006e6200000e0000 */
[----:B------:R-:W-:-:S04]  /*04e0*/  UISETP.NE.AND UP1, UPT, UR8, 0x2, UPT ;  /* 0x000000020800788c */ /* 0x000fc8000bf25270 */
[----:B------:R-:W-:Y:S01]  /*04f0*/  USEL UR6, URZ, 0x1, UP1 ;  /* 0x00000001ff067887 */ /* 0x000fe20008800000 */
[----:B-1----:R-:W-:-:S13]  /*0500*/  ISETP.NE.AND P0, PT, R2, RZ, PT ;  /* 0x000000ff0200720c */ /* 0x002fda0003f05270 */
[----:B------:R-:W-:Y:S05]  /*0510*/  @P0 BRA `(.L_x_9) ;  /* 0x0000000000680947 */ /* 0x000fea0003800000 */
[----:B------:R-:W1:Y:S01]  /*0520*/  S2UR UR5, SR_CgaCtaId ;  /* 0x00000000000579c3 */ /* 0x000e620000008800 */
[----:B------:R-:W-:Y:S01]  /*0530*/  UMOV UR7, 0x400 ;  /* 0x0000040000077882 */ /* 0x000fe20000000000 */
[----:B------:R-:W-:Y:S01]  /*0540*/  UMOV UR4, 0x1 ;  /* 0x0000000100047882 */ /* 0x000fe20000000000 */
[----:B------:R-:W-:Y:S01]  /*0550*/  ELECT P0, URZ, PT ;  /* 0x0000000000ff782f */ /* 0x000fe20003800000 */
[----:B------:R-:W-:-:S04]  /*0560*/  UIADD3 UR10, UPT, UPT, -UR4, 0x100000, URZ ;  /* 0x00100000040a7890 */ /* 0x000fc8000fffe1ff */
[----:B------:R-:W-:Y:S02]  /*0570*/  USHF.L.U32 UR11, UR10, 0xb, URZ ;  /* 0x0000000b0a0b7899 */ /* 0x000fe400080006ff */
[----:B------:R-:W-:Y:S02]  /*0580*/  USHF.L.U32 UR10, UR10, 0x1, URZ ;  /* 0x000000010a0a7899 */ /* 0x000fe400080006ff */
[----:B-1----:R-:W-:Y:S01]  /*0590*/  ULEA UR5, UR5, UR7, 0x18 ;  /* 0x0000000705057291 */ /* 0x002fe2000f8ec0ff */
[----:B------:R-:W1:Y:S11]  /*05a0*/  FENCE.VIEW.ASYNC.S ;  /* 0x00000000000073c6 */ /* 0x000e760000000000 */
[----:B-1----:R1:W2:Y:S01]  /*05b0*/  SYNCS.EXCH.64 URZ, [UR5], UR10 ;  /* 0x0000000a05ff75b2 */ /* 0x0022a20008000100 */
[----:B------:R1:W3:Y:S01]  /*05c0*/  SYNCS.EXCH.64 URZ, [UR5+0x40], UR10 ;  /* 0x0000400a05ff75b2 */ /* 0x0002e20008000100 */
[----:B------:R1:W4:Y:S01]  /*05d0*/  SYNCS.EXCH.64 URZ, [UR5+0x8], UR10 ;  /* 0x0000080a05ff75b2 */ /* 0x0003220008000100 */
[----:B------:R1:W1:Y:S01]  /*05e0*/  SYNCS.EXCH.64 URZ, [UR5+0x48], UR10 ;  /* 0x0000480a05ff75b2 */ /* 0x0002620008000100 */
        /* <DEDUP_REMOVED lines=12> */
[----:B------:R-:W-:Y:S01]  /*06b0*/  NOP ;  /* 0x0000000000007918 */ /* 0x000fe20000000000 */
.L_x_9:
[----:B------:R-:W2:Y:S01]  /*06c0*/  SHFL.IDX PT, R2, R101, RZ, 0x1f ;  /* 0x00001fff65027589 */ /* 0x000ea200000e0000 */
[----:B------:R-:W-:Y:S01]  /*06d0*/  NOP ;  /* 0x0000000000007918 */ /* 0x000fe20000000000 */
[----:B--2---:R-:W-:-:S13]  /*06e0*/  ISETP.NE.AND P0, PT, R2, 0x1, PT ;  /* 0x000000010200780c */ /* 0x004fda0003f05270 */
[----:B------:R-:W-:Y:S05]  /*06f0*/  @P0 BRA `(.L_x_10) ;  /* 0x0000000000480947 */ /* 0x000fea0003800000 */
[----:B------:R-:W2:Y:S01]  /*0700*/  S2UR UR7, SR_CgaCtaId ;  /* 0x00000000000779c3 */ /* 0x000ea20000008800 */
[----:B------:R-:W-:Y:S01]  /*0710*/  UMOV UR9, 0x400 ;  /* 0x0000040000097882 */ /* 0x000fe20000000000 */
[----:B-1----:R-:W-:Y:S01]  /*0720*/  UMOV UR5, 0x20 ;  /* 0x0000002000057882 */ /* 0x002fe20000000000 */
[----:B------:R-:W-:Y:S01]  /*0730*/  UMOV UR4, 0x80 ;  /* 0x0000008000047882 */ /* 0x000fe20000000000 */
[----:B------:R-:W-:-:S04]  /*0740*/  UIADD3 UR10, UPT, UPT, -UR5, 0x100000, URZ ;  /* 0x00100000050a7890 */ /* 0x000fc8000fffe1ff */
[----:B------:R-:W-:Y:S02]  /*0750*/  USHF.L.U32 UR11, UR10, 0xb, URZ ;  /* 0x0000000b0a0b7899 */ /* 0x000fe400080006ff */
[----:B------:R-:W-:Y:S02]  /*0760*/  USHF.L.U32 UR10, UR10, 0x1, URZ ;  /* 0x000000010a0a7899 */ /* 0x000fe400080006ff */
[----:B------:R-:W-:-:S04]  /*0770*/  UIADD3 UR4, UPT, UPT, -UR4, 0x100000, URZ ;  /* 0x0010000004047890 */ /* 0x000fc8000fffe1ff */
[----:B------:R-:W-:Y:S02]  /*0780*/  USHF.L.U32 UR5, UR4, 0xb, URZ ;  /* 0x0000000b04057899 */ /* 0x000fe400080006ff */
[----:B------:R-:W-:Y:S01]  /*0790*/  USHF.L.U32 UR4, UR4, 0x1, URZ ;  /* 0x0000000104047899 */ /* 0x000fe200080006ff */
[----:B------:R-:W-:Y:S01]  /*07a0*/  ELECT P0, URZ, PT ;  /* 0x0000000000ff782f */ /* 0x000fe20003800000 */
[----:B--2---:R-:W-:Y:S01]  /*07b0*/  ULEA UR7, UR7, UR9, 0x18 ;  /* 0x0000000907077291 */ /* 0x004fe2000f8ec0ff */
[----:B------:R-:W1:Y:S11]  /*07c0*/  FENCE.VIEW.ASYNC.S ;  /* 0x00000000000073c6 */ /* 0x000e760000000000 */
[----:B-1----:R2:W1:Y:S01]  /*07d0*/  SYNCS.EXCH.64 URZ, [UR7+0x80], UR10 ;  /* 0x0000800a07ff75b2 */ /* 0x0024620008000100 */
[----:B------:R2:W1:Y:S01]  /*07e0*/  SYNCS.EXCH.64 URZ, [UR7+0x90], UR4 ;  /* 0x0000900407ff75b2 */ /* 0x0004620008000100 */
[----:B------:R2:W1:Y:S01]  /*07f0*/  SYNCS.EXCH.64 URZ, [UR7+0x88], UR10 ;  /* 0x0000880a07ff75b2 */ /* 0x0004620008000100 */
[----:B------:R2:W1:Y:S02]  /*0800*/  SYNCS.EXCH.64 URZ, [UR7+0x98], UR4 ;  /* 0x0000980407ff75b2 */ /* 0x0004640008000100 */
[----:B--2---:R-:W-:Y:S01]  /*0810*/  NOP ;  /* 0x0000000000007918 */ /* 0x004fe20000000000 */
.L_x_10:
[----:B------:R-:W2:Y:S01]  /*0820*/  SHFL.IDX PT, R2, R101, RZ, 0x1f ;  /* 0x00001fff65027589 */ /* 0x000ea200000e0000 */
[----:B------:R-:W-:Y:S01]  /*0830*/  NOP ;  /* 0x0000000000007918 */ /* 0x000fe20000000000 */
[----:B--2---:R-:W-:-:S13]  /*0840*/  ISETP.NE.AND P0, PT, R2, 0x3, PT ;  /* 0x000000030200780c */ /* 0x004fda0003f05270 */
[----:B------:R-:W-:Y:S05]  /*0850*/  @P0 BRA `(.L_x_11) ;  /* 0x0000000000300947 */ /* 0x000fea0003800000 */
[----:B-1----:R-:W1:Y:S01]  /*0860*/  S2UR UR5, SR_CgaCtaId ;  /* 0x00000000000579c3 */ /* 0x002e620000008800 */
        /* <DEDUP_REMOVED lines=8> */
[----:B-1----:R2:W1:Y:S01]  /*08f0*/  SYNCS.EXCH.64 URZ, [UR5+0xa0], UR10 ;  /* 0x0000a00a05ff75b2 */ /* 0x0024620008000100 */
[----:B------:R2:W1:Y:S02]  /*0900*/  SYNCS.EXCH.64 URZ, [UR5+0xa8], UR10 ;  /* 0x0000a80a05ff75b2 */ /* 0x0004640008000100 */
[----:B--2---:R-:W-:Y:S01]  /*0910*/  NOP ;  /* 0x0000000000007918 */ /* 0x004fe20000000000 */
.L_x_11:
[----:B------:R-:W2:Y:S01]  /*0920*/  SHFL.IDX PT, R2, R101, RZ, 0x1f ;  /* 0x00001fff65027589 */ /* 0x000ea200000e0000 */
[----:B------:R-:W-:Y:S01]  /*0930*/  NOP ;  /* 0x0000000000007918 */ /* 0x000fe20000000000 */
[----:B--2---:R-:W-:-:S13]  /*0940*/  ISETP.NE.AND P0, PT, R2, 0x4, PT ;  /* 0x000000040200780c */ /* 0x004fda0003f05270 */
[----:B------:R-:W-:Y:S05]  /*0950*/  @P0 BRA `(.L_x_12) ;  /* 0x00000000004c0947 */ /* 0x000fea0003800000 */
[----:B-1----:R-:W1:Y:S01]  /*0960*/  S2UR UR5, SR_CgaCtaId ;  /* 0x00000000000579c3 */ /* 0x002e620000008800 */
[----:B------:R-:W-:Y:S01]  /*0970*/  UMOV UR9, 0x100 ;  /* 0x0000010000097882 */ /* 0x000fe20000000000 */
[----:B------:R-:W-:Y:S01]  /*0980*/  UMOV UR7, 0x400 ;  /* 0x0000040000077882 */ /* 0x000fe20000000000 */
[----:B------:R-:W-:Y:S01]  /*0990*/  USEL UR9, UR9, 0xe0, UP2 ;  /* 0x000000e009097887 */ /* 0x000fe20009000000 */
[----:B------:R-:W-:Y:S01]  /*09a0*/  UMOV UR4, 0x1 ;  /* 0x0000000100047882 */ /* 0x000fe20000000000 */
[----:B------:R-:W-:Y:S01]  /*09b0*/  ELECT P0, URZ, PT ;  /* 0x0000000000ff782f */ /* 0x000fe20003800000 */
[----:B------:R-:W-:-:S04]  /*09c0*/  UIADD3 UR10, UPT, UPT, -UR4, 0x100000, URZ ;  /* 0x00100000040a7890 */ /* 0x000fc8000fffe1ff */
[----:B------:R-:W-:Y:S02]  /*09d0*/  USHF.L.U32 UR11, UR10, 0xb, URZ ;  /* 0x0000000b0a0b7899 */ /* 0x000fe400080006ff */
[----:B------:R-:W-:Y:S02]  /*09e0*/  USHF.L.U32 UR10, UR10, 0x1, URZ ;  /* 0x000000010a0a7899 */ /* 0x000fe400080006ff */
[----:B------:R-:W-:-:S04]  /*09f0*/  UIADD3 UR12, UPT, UPT, -UR9, 0x100000, URZ ;  /* 0x00100000090c7890 */ /* 0x000fc8000fffe1ff */
[----:B------:R-:W-:Y:S02]  /*0a00*/  USHF.L.U32 UR13, UR12, 0xb, URZ ;  /* 0x0000000b0c0d7899 */ /* 0x000fe400080006ff */
[----:B------:R-:W-:Y:S02]  /*0a10*/  USHF.L.U32 UR12, UR12, 0x1, URZ ;  /* 0x000000010c0c7899 */ /* 0x000fe400080006ff */
[----:B-1----:R-:W-:Y:S01]  /*0a20*/  ULEA UR5, UR5, UR7, 0x18 ;  /* 0x0000000705057291 */ /* 0x002fe2000f8ec0ff */
[----:B------:R-:W1:Y:S11]  /*0a30*/  FENCE.VIEW.ASYNC.S ;  /* 0x00000000000073c6 */ /* 0x000e760000000000 */
[----:B-1----:R2:W1:Y:S01]  /*0a40*/  SYNCS.EXCH.64 URZ, [UR5+0xb0], UR10 ;  /* 0x0000b00a05ff75b2 */ /* 0x0024620008000100 */
[----:B------:R2:W1:Y:S01]  /*0a50*/  SYNCS.EXCH.64 URZ, [UR5+0xc0], UR12 ;  /* 0x0000c00c05ff75b2 */ /* 0x0004620008000100 */
[----:B------:R2:W1:Y:S01]  /*0a60*/  SYNCS.EXCH.64 URZ, [UR5+0xb8], UR10 ;  /* 0x0000b80a05ff75b2 */ /* 0x0004620008000100 */
[----:B------:R2:W1:Y:S02]  /*0a70*/  SYNCS.EXCH.64 URZ, [UR5+0xc8], UR12 ;  /* 0x0000c80c05ff75b2 */ /* 0x0004640008000100 */
[----:B--2---:R-:W-:Y:S01]  /*0a80*/  NOP ;  /* 0x0000000000007918 */ /* 0x004fe20000000000 */
.L_x_12:
        /* <DEDUP_REMOVED lines=20> */
[----:B------:R2:W1:Y:S01]  /*0bd0*/  SYNCS.EXCH.64 URZ, [UR7+0xf8], UR4 ;  /* 0x0000f80407ff75b2 */ /* 0x0004620008000100 */
[----:B------:R2:W1:Y:S01]  /*0be0*/  SYNCS.EXCH.64 URZ, [UR7+0xe0], UR10 ;  /* 0x0000e00a07ff75b2 */ /* 0x0004620008000100 */
[----:B------:R2:W1:Y:S01]  /*0bf0*/  SYNCS.EXCH.64 URZ, [UR7+0x100], UR4 ;  /* 0x0001000407ff75b2 */ /* 0x0004620008000100 */
[----:B------:R2:W1:Y:S01]  /*0c00*/  SYNCS.EXCH.64 URZ, [UR7+0xe8], UR10 ;  /* 0x0000e80a07ff75b2 */ /* 0x0004620008000100 */
[----:B------:R2:W1:Y:S02]  /*0c10*/  SYNCS.EXCH.64 URZ, [UR7+0x108], UR4 ;  /* 0x0001080407ff75b2 */ /* 0x0004640008000100 */
[----:B--2---:R-:W-:Y:S01]  /*0c20*/  NOP ;  /* 0x0000000000007918 */ /* 0x004fe20000000000 */
.L_x_13:
        /* <DEDUP_REMOVED lines=18> */
.L_x_14:
[----:B-1----:R-:W1:Y:S01]  /*0d50*/  S2UR UR5, SR_CTAID.X ;  /* 0x00000000000579c3 */ /* 0x002e620000002500 */
[----:B------:R-:W-:-:S05]  /*0d60*/  CS2R.32 R96, SR_CgaSize ;  /* 0x0000000000607805 */ /* 0x000fca0000008a00 */
[----:B------:R-:W-:-:S05]  /*0d70*/  IMAD R96, R96, -0xa0, RZ ;  /* 0xffffff6060607824 */ /* 0x000fca00078e02ff */
[----:B------:R-:W-:-:S14]  /*0d80*/  R2UR UR9, R96 ;  /* 0x00000000600972ca */ /* 0x000fdc00000e0000 */
[----:B------:R-:W2:Y:S01]  /*0d90*/  LDCU UR9, c[0x0][UR9+0x2b0] ;  /* 0x00005600090977ac */ /* 0x000ea20008000800 */
[----:B------:R-:W-:Y:S01]  /*0da0*/  NOP ;  /* 0x0000000000007918 */ /* 0x000fe20000000000 */
[----:B------:R-:W-:-:S05]  /*0db0*/  CS2R.32 R96, SR_CgaSize ;  /* 0x0000000000607805 */ /* 0x000fca0000008a00 */
[----:B------:R-:W-:-:S05]  /*0dc0*/  IMAD R96, R96, -0xa0, RZ ;  /* 0xffffff6060607824 */ /* 0x000fca00078e02ff */
[----:B------:R-:W-:-:S14]  /*0dd0*/  R2UR UR7, R96 ;  /* 0x00000000600772ca */ /* 0x000fdc00000e0000 */
[----:B------:R-:W3:Y:S01]  /*0de0*/  LDCU UR7, c[0x0][UR7+0x2b4] ;  /* 0x00005680070777ac */ /* 0x000ee20008000800 */
[----:B------:R-:W4:Y:S08]  /*0df0*/  S2UR UR4, SR_CTAID.Y ;  /* 0x00000000000479c3 */ /* 0x000f300000002600 */
[----:B------:R-:W3:Y:S01]  /*0e00*/  LDC R9, c[0x0][0xb24] ;  /* 0x0002c900ff097b82 */ /* 0x000ee20000000800 */
[----:B-1----:R-:W-:-:S02]  /*0e10*/  I2FP.F32.U32 R4, UR5 ;  /* 0x0000000500047c45 */ /* 0x002fc40008201000 */
[----:B------:R-:W-:-:S05]  /*0e20*/  CS2R.32 R5, SR_CgaSize ;  /* 0x0000000000057805 */ /* 0x000fca0000008a00 */
[----:B------:R-:W-:-:S06]  /*0e30*/  IMAD R5, R5, -0xa0, RZ ;  /* 0xffffff6005057824 */ /* 0x000fcc00078e02ff */
[----:B------:R-:W1:Y:S01]  /*0e40*/  LDC R5, c[0x0][R5+0x2a0] ;  /* 0x0000a80005057b82 */ /* 0x000e620000000800 */
[----:B------:R-:W-:Y:S01]  /*0e50*/  MOV R21, UR5 ;  /* 0x0000000500157c02 */ /* 0x000fe20008000f00 */
[----:B--2---:R-:W-:Y:S01]  /*0e60*/  FMUL R4, R4, UR9 ;  /* 0x0000000904047c20 */ /* 0x004fe20008400000 */
[----:B----4-:R-:W-:Y:S02]  /*0e70*/  I2FP.F32.U32 R2, UR4 ;  /* 0x0000000400027c45 */ /* 0x010fe40008201000 */
[----:B------:R-:W-:-:S05]  /*0e80*/  CS2R.32 R3, SR_CgaSize ;  /* 0x0000000000037805 */ /* 0x000fca0000008a00 */
[----:B------:R-:W-:-:S06]  /*0e90*/  IMAD R3, R3, -0xa0, RZ ;  /* 0xffffff6003037824 */ /* 0x000fcc00078e02ff */
[----:B------:R-:W2:Y:S01]  /*0ea0*/  LDC R3, c[0x0][R3+0x2a4] ;  /* 0x0000a90003037b82 */ /* 0x000ea20000000800 */
[----:B------:R-:W4:Y:S01]  /*0eb0*/  F2I.U32.TRUNC.NTZ R96, R4 ;  /* 0x0000000400607305 */ /* 0x000f22000020f000 */
[----:B------:R-:W-:Y:S01]  /*0ec0*/  MOV R20, UR4 ;  /* 0x0000000400147c02 */ /* 0x000fe20008000f00 */
[----:B---3--:R-:W-:-:S05]  /*0ed0*/  FMUL R2, R2, UR7 ;  /* 0x0000000702027c20 */ /* 0x008fca0008400000 */
[----:B------:R-:W-:Y:S01]  /*0ee0*/  BAR.SYNC.DEFER_BLOCKING 0x0 ;  /* 0x0000000000007b1d */ /* 0x000fe20000010000 */
[----:B------:R-:W-:-:S05]  /*0ef0*/  ISETP.GE.AND P0, PT, R9, 0x1, PT ;  /* 0x000000010900780c */ /* 0x000fca0003f06270 */
[----:B------:R-:W3:Y:S02]  /*0f00*/  F2I.U32.TRUNC.NTZ R94, R2 ;  /* 0x00000002005e7305 */ /* 0x000ee4000020f000 */
[----:B------:R-:W2:Y:S01]  /*0f10*/  S2UR UR36, SR_CTAID.Z ;  /* 0x00000000002479c3 */ /* 0x000ea20000002700 */
[----:B----4-:R-:W-:-:S05]  /*0f20*/  IADD3 R96, PT, PT, -R96, RZ, RZ ;  /* 0x000000ff60607210 */ /* 0x010fca0007ffe1ff */
[----:B-1----:R-:W-:Y:S01]  /*0f30*/  IMAD R96, R5, R96, UR5 ;  /* 0x0000000505607e24 */ /* 0x002fe2000f8e0260 */
[----:B---3--:R-:W-:-:S05]  /*0f40*/  IADD3 R94, PT, PT, -R94, RZ, RZ ;  /* 0x000000ff5e5e7210 */ /* 0x008fca0007ffe1ff */
[----:B--2---:R-:W-:Y:S01]  /*0f50*/  IMAD R94, R3, R94, UR4 ;  /* 0x00000004035e7e24 */ /* 0x004fe2000f8e025e */
[----:B------:R-:W-:Y:S06]  /*0f60*/  @!P0 BRA `(.L_x_15) ;  /* 0x0000000000b88947 */ /* 0x000fec0003800000 */
[----:B------:R-:W1:Y:S01]  /*0f70*/  LDC.64 R4, c[0x0][0xb18] ;  /* 0x0002c600ff047b82 */ /* 0x000e620000000a00 */
[----:B------:R-:W-:-:S07]  /*0f80*/  ISETP.NE.AND P0, PT, R9, 0x1, PT ;  /* 0x000000010900780c */ /* 0x000fce0003f05270 */
[----:B------:R-:W2:Y:S08]  /*0f90*/  LDC R10, c[0x0][0xb0c] ;  /* 0x0002c300ff0a7b82 */ /* 0x000eb00000000800 */
[----:B------:R-:W3:Y:S08]  /*0fa0*/  LDC R11, c[0x0][0x370] ;  /* 0x0000dc00ff0b7b82 */ /* 0x000ef00000000800 */
[----:B------:R-:W4:Y:S01]  /*0fb0*/  LDC R12, c[0x0][0x374] ;  /* 0x0000dd00ff0c7b82 */ /* 0x000f220000000800 */
[----:B-1----:R-:W-:-:S07]  /*0fc0*/  ISETP.NE.AND P1, PT, R4, 0x1, PT ;  /* 0x000000010400780c */ /* 0x002fce0003f25270 */
[----:B------:R-:W3:Y:S01]  /*0fd0*/  LDC.64 R6, c[0x0][0xb10] ;  /* 0x0002c400ff067b82 */ /* 0x000ee20000000a00 */
[----:B--2---:R-:W-:-:S07]  /*0fe0*/  ISETP.NE.AND P2, PT, R10, 0x1, PT ;  /* 0x000000010a00780c */ /* 0x004fce0003f45270 */
[----:B------:R-:W1:Y:S08]  /*0ff0*/  LDC R8, c[0x0][0xb20] ;  /* 0x0002c800ff087b82 */ /* 0x000e700000000800 */
[----:B------:R-:W2:Y:S01]  /*1000*/  LDC.64 R2, c[0x0][0xb28] ;  /* 0x0002ca00ff027b82 */ /* 0x000ea20000000a00 */
[----:B----4-:R-:W-:-:S04]  /*1010*/  IMAD.HI.U32 R13, R12, R5, RZ ;  /* 0x000000050c0d7227 */ /* 0x010fc800078e00ff */
[----:B------:R-:W-:-:S04]  /*1020*/  IMAD.HI.U32 R5, R20, R5, RZ ;  /* 0x0000000514057227 */ /* 0x000fc800078e00ff */
[----:B---3--:R-:W-:-:S04]  /*1030*/  IMAD.HI.U32 R14, R11, R6, RZ ;  /* 0x000000060b0e7227 */ /* 0x008fc800078e00ff */
[C---:B------:R-:W-:Y:S01]  /*1040*/  IMAD.HI.U32 R16, R21.reuse, R6, RZ ;  /* 0x0000000615107227 */ /* 0x040fe200078e00ff */
[-C--:B------:R-:W-:Y:S02]  /*1050*/  @P2 SHF.R.U32.HI R11, RZ, R7.reuse, R14 ;  /* 0x00000007ff0b2219 */ /* 0x080fe4000001160e */
[-C--:B-1----:R-:W-:Y:S02]  /*1060*/  @P1 SHF.R.U32.HI R12, RZ, R8.reuse, R13 ;  /* 0x00000008ff0c1219 */ /* 0x082fe4000001160d */
[----:B------:R-:W-:Y:S02]  /*1070*/  SHF.R.U32.HI R5, RZ, R8, R5 ;  /* 0x00000008ff057219 */ /* 0x000fe40000011605 */
[----:B------:R-:W-:Y:S02]  /*1080*/  SHF.R.U32.HI R16, RZ, R7, R16 ;  /* 0x00000007ff107219 */ /* 0x000fe40000011610 */
[----:B------:R-:W-:Y:S01]  /*1090*/  SEL R5, R20, R5, !P1 ;  /* 0x0000000514057207 */ /* 0x000fe20004800000 */
[----:B--2---:R-:W-:Y:S01]  /*10a0*/  IMAD.HI.U32 R14, R12, R2, RZ ;  /* 0x000000020c0e7227 */ /* 0x004fe200078e00ff */
[----:B------:R-:W-:-:S02]  /*10b0*/  SEL R7, R21, R16, !P2 ;  /* 0x0000001015077207 */ /* 0x000fc40005000000 */
[----:B------:R-:W-:Y:S01]  /*10c0*/  IADD3 R13, PT, PT, -R5, RZ, RZ ;  /* 0x000000ff050d7210 */ /* 0x000fe20007ffe1ff */
[----:B------:R-:W-:Y:S01]  /*10d0*/  IMAD.HI.U32 R6, R11, R2, RZ ;  /* 0x000000020b067227 */ /* 0x000fe200078e00ff */
[----:B------:R-:W-:-:S03]  /*10e0*/  @P0 SHF.R.U32.HI R12, RZ, R3, R14 ;  /* 0x00000003ff0c0219 */ /* 0x000fc6000001160e */
[----:B------:R-:W-:Y:S01]  /*10f0*/  IMAD R13, R4, R13, R20 ;  /* 0x0000000d040d7224 */ /* 0x000fe200078e0214 */
[----:B------:R-:W-:Y:S01]  /*1100*/  @P0 SHF.R.U32.HI R11, RZ, R3, R6 ;  /* 0x00000003ff0b0219 */ /* 0x000fe20000011606 */
[----:B------:R-:W-:-:S04]  /*1110*/  IMAD R12, R12, R9, RZ ;  /* 0x000000090c0c7224 */ /* 0x000fc800078e02ff */
[----:B------:R-:W-:Y:S01]  /*1120*/  IMAD R6, R11, R9, RZ ;  /* 0x000000090b067224 */ /* 0x000fe200078e02ff */
[----:B------:R-:W-:-:S04]  /*1130*/  ISETP.GE.AND P1, PT, R5, R12, PT ;  /* 0x0000000c0500720c */ /* 0x000fc80003f26270 */
[----:B------:R-:W-:Y:S01]  /*1140*/  ISETP.GE.OR P1, PT, R7, R6, P1 ;  /* 0x000000060700720c */ /* 0x000fe20000f26670 */
[----:B------:R-:W-:-:S05]  /*1150*/  IMAD.HI.U32 R6, R5, R2, RZ ;  /* 0x0000000205067227 */ /* 0x000fca00078e00ff */
[----:B------:R-:W-:-:S04]  /*1160*/  SHF.R.U32.HI R6, RZ, R3, R6 ;  /* 0x00000003ff067219 */ /* 0x000fc80000011606 */
[----:B------:R-:W-:-:S03]  /*1170*/  SEL R6, R5, R6, !P0 ;  /* 0x0000000605067207 */ /* 0x000fc60004000000 */
[----:B------:R-:W-:Y:S01]  /*1180*/  @!P1 IMAD.HI.U32 R8, R7, R2, RZ ;  /* 0x0000000207089227 */ /* 0x000fe200078e00ff */
[----:B------:R-:W-:-:S04]  /*1190*/  IADD3 R2, PT, PT, -R6, RZ, RZ ;  /* 0x000000ff06027210 */ /* 0x000fc80007ffe1ff */
[----:B------:R-:W-:Y:S01]  /*11a0*/  @!P1 SHF.R.U32.HI R8, RZ, R3, R8 ;  /* 0x00000003ff089219 */ /* 0x000fe20000011608 */
[----:B------:R-:W-:-:S03]  /*11b0*/  IMAD R2, R9, R2, R5 ;  /* 0x0000000209027224 */ /* 0x000fc600078e0205 */
[----:B------:R-:W-:-:S05]  /*11c0*/  @!P1 SEL R3, R7, R8, !P0 ;  /* 0x0000000807039207 */ /* 0x000fca0004000000 */
[--C-:B------:R-:W-:Y:S02]  /*11d0*/  @!P1 IMAD.IADD R6, R6, 0x1, -R3.reuse ;  /* 0x0000000106069824 */ /* 0x100fe400078e0a03 */
[----:B------:R-:W-:Y:S01]  /*11e0*/  @!P1 IMAD R3, R2, R11, R3 ;  /* 0x0000000b02039224 */ /* 0x000fe200078e0203 */
[----:B------:R-:W-:Y:S01]  /*11f0*/  IADD3 R2, PT, PT, -R7, RZ, RZ ;  /* 0x000000ff07027210 */ /* 0x000fe20007ffe1ff */
[----:B------:R-:W-:Y:S02]  /*1200*/  @!P1 IMAD R5, R6, R9, R7 ;  /* 0x0000000906059224 */ /* 0x000fe400078e0207 */
[----:B------:R-:W-:Y:S02]  /*1210*/  @!P1 IMAD.MOV.U32 R7, RZ, RZ, R3 ;  /* 0x000000ffff079224 */ /* 0x000fe400078e0003 */
[----:B------:R-:W-:Y:S02]  /*1220*/  IMAD R2, R10, R2, R21 ;  /* 0x000000020a027224 */ /* 0x000fe400078e0215 */
[----:B------:R-:W-:-:S02]  /*1230*/  IMAD R20, R5, R4, R13 ;  /* 0x0000000405147224 */ /* 0x000fc400078e020d */
[----:B------:R-:W-:Y:S02]  /*1240*/  IMAD R21, R7, R10, R2 ;  /* 0x0000000a07157224 */ /* 0x000fe400078e0202 */
.L_x_15:
[----:B------:R-:W1:Y:S01]  /*1250*/  LDCU UR4, c[0x0][0xb30] ;  /* 0x00016600ff0477ac */ /* 0x000e620008000800 */
[----:B------:R-:W2:Y:S08]  /*1260*/  S2UR UR37, SR_CgaCtaId ;  /* 0x00000000002579c3 */ /* 0x000eb00000008800 */
[----:B------:R-:W3:Y:S01]  /*1270*/  LDC R40, c[0x0][0xb24] ;  /* 0x0002c900ff287b82 */ /* 0x000ee20000000800 */
[----:B-1----:R-:W-:-:S09]  /*1280*/  UISETP.NE.AND UP1, UPT, UR4, 0x1, UPT ;  /* 0x000000010400788c */ /* 0x002fd2000bf25270 */
[----:B--2---:R-:W-:Y:S05]  /*1290*/  BRA.U UP1, `(.L_x_16) ;  /* 0x0000000101407547 */ /* 0x004fea000b800000 */
[----:B------:R-:W1:Y:S08]  /*12a0*/  LDC.64 R4, c[0x0][0xb10] ;  /* 0x0002c400ff047b82 */ /* 0x000e700000000a00 */
[----:B------:R-:W2:Y:S08]  /*12b0*/  LDC.64 R2, c[0x0][0xb18] ;  /* 0x0002c600ff027b82 */ /* 0x000eb00000000a00 */
[----:B------:R-:W4:Y:S08]  /*12c0*/  LDC R6, c[0x0][0xb20] ;  /* 0x0002c800ff067b82 */ /* 0x000f300000000800 */
[----:B------:R-:W3:Y:S01]  /*12d0*/  LDC R8, c[0x0][0xb0c] ;  /* 0x0002c300ff087b82 */ /* 0x000ee20000000800 */
[----:B-1----:R-:W-:-:S05]  /*12e0*/  IMAD.HI.U32 R4, R21, R4, RZ ;  /* 0x0000000415047227 */ /* 0x002fca00078e00ff */
[----:B------:R-:W-:Y:S01]  /*12f0*/  SHF.R.U32.HI R4, RZ, R5, R4 ;  /* 0x00000005ff047219 */ /* 0x000fe20000011604 */
[----:B--2---:R-:W-:Y:S01]  /*1300*/  IMAD.HI.U32 R3, R20, R3, RZ ;  /* 0x0000000314037227 */ /* 0x004fe200078e00ff */
[----:B------:R-:W-:-:S04]  /*1310*/  ISETP.NE.AND P0, PT, R2, 0x1, PT ;  /* 0x000000010200780c */ /* 0x000fc80003f05270 */
[----:B----4-:R-:W-:-:S04]  /*1320*/  SHF.R.U32.HI R3, RZ, R6, R3 ;  /* 0x00000006ff037219 */ /* 0x010fc80000011603 */
[----:B------:R-:W-:Y:S02]  /*1330*/  SEL R3, R20, R3, !P0 ;  /* 0x0000000314037207 */ /* 0x000fe40004000000 */
[----:B---3--:R-:W-:-:S04]  /*1340*/  ISETP.NE.AND P1, PT, R8, 0x1, PT ;  /* 0x000000010800780c */ /* 0x008fc80003f25270 */
[----:B------:R-:W-:-:S05]  /*1350*/  SEL R4, R21, R4, !P1 ;  /* 0x0000000415047207 */ /* 0x000fca0004800000 */
[----:B------:R-:W-:Y:S02]  /*1360*/  IMAD.IADD R5, R3, 0x1, -R4 ;  /* 0x0000000103057824 */ /* 0x000fe400078e0a04 */
[----:B------:R-:W-:Y:S02]  /*1370*/  IMAD.IADD R3, R4, 0x1, -R3 ;  /* 0x0000000104037824 */ /* 0x000fe400078e0a03 */
[----:B------:R-:W-:Y:S02]  /*1380*/  IMAD R21, R5, R8, R21 ;  /* 0x0000000805157224 */ /* 0x000fe400078e0215 */
[----:B------:R-:W-:-:S07]  /*1390*/  IMAD R20, R3, R2, R20 ;  /* 0x0000000203147224 */ /* 0x000fce00078e0214 */
.L_x_16:
[----:B------:R-:W-:Y:S01]  /*13a0*/  BAR.SYNC.DEFER_BLOCKING 0x0 ;  /* 0x0000000000007b1d */ /* 0x000fe20000010000 */
[----:B------:R-:W-:Y:S01]  /*13b0*/  UISETP.NE.AND UP1, UPT, UR8, 0x2, UPT ;  /* 0x000000020800788c */ /* 0x000fe2000bf25270 */
[----:B------:R-:W-:Y:S02]  /*13c0*/  ISETP.NE.OR P5, PT, R0, 0x2, !P5 ;  /* 0x000000020000780c */ /* 0x000fe40006fa5670 */
[----:B------:R-:W-:-:S06]  /*13d0*/  LOP3.LUT R2, R108, 0x1f, RZ, 0xc0, !PT ;  /* 0x0000001f6c027812 */ /* 0x000fcc00078ec0ff */
[----:B------:R-:W-:Y:S05]  /*13e0*/  BRA.U UP1, `(.L_x_17) ;  /* 0x0000001101f07547 */ /* 0x000fea000b800000 */
[----:B------:R-:W1:Y:S01]  /*13f0*/  LDCU UR13, c[0x0][0x38c] ;  /* 0x00007180ff0d77ac */ /* 0x000e620008000800 */
[----:B------:R-:W2:Y:S01]  /*1400*/  LDC R9, c[0x0][0x370] ;  /* 0x0000dc00ff097b82 */ /* 0x000ea20000000800 */
[----:B------:R-:W-:Y:S01]  /*1410*/  PLOP3.LUT P1, PT, PT, PT, UP2, 0x80, 0x8 ;  /* 0x000000000008781c */ /* 0x000fe20003f2f028 */
[----:B------:R-:W-:Y:S01]  /*1420*/  HFMA2 R12, -RZ, RZ, 0, 0 ;  /* 0x00000000ff0c7431 */ /* 0x000fe200000001ff */
[----:B------:R-:W-:Y:S01]  /*1430*/  ISETP.EQ.OR P4, PT, R2, RZ, P5 ;  /* 0x000000ff0200720c */ /* 0x000fe20002f82670 */
[----:B------:R-:W-:Y:S01]  /*1440*/  IMAD.MOV.U32 R15, RZ, RZ, 0x1 ;  /* 0x00000001ff0f7424 */ /* 0x000fe200078e00ff */
[----:B------:R-:W-:Y:S01]  /*1450*/  PLOP3.LUT P1, PT, P1, PT, PT, 0x8, 0x80 ;  /* 0x000000000080781c */ /* 0x000fe20000f2e170 */
[----:B------:R-:W-:Y:S01]  /*1460*/  IMAD.MOV.U32 R14, RZ, RZ, RZ ;  /* 0x000000ffff0e7224 */ /* 0x000fe200078e00ff */
[----:B------:R-:W-:Y:S01]  /*1470*/  MOV R8, 0x1 ;  /* 0x0000000100087802 */ /* 0x000fe20000000f00 */
[----:B------:R-:W4:Y:S01]  /*1480*/  LDC R0, c[0x0][0x374] ;  /* 0x0000dd00ff007b82 */ /* 0x000f220000000800 */
[----:B------:R-:W-:Y:S01]  /*1490*/  IMAD.MOV.U32 R10, RZ, RZ, RZ ;  /* 0x000000ffff0a7224 */ /* 0x000fe200078e00ff */
[----:B------:R-:W2:Y:S01]  /*14a0*/  LDCU.64 UR22, c[0x0][0x348] ;  /* 0x00006900ff1677ac */ /* 0x000ea20008000a00 */
[----:B------:R-:W-:Y:S01]  /*14b0*/  UMOV UR6, URZ ;  /* 0x000000ff00067c82 */ /* 0x000fe20008000000 */
[----:B-1----:R-:W-:-:S04]  /*14c0*/  UIADD3 UR5, UPT, UPT, UR13, 0x7f, URZ ;  /* 0x0000007f0d057890 */ /* 0x002fc8000fffe0ff */
[----:B------:R-:W-:-:S04]  /*14d0*/  USHF.R.S32.HI UR4, URZ, 0x1f, UR5 ;  /* 0x0000001fff047899 */ /* 0x000fc80008011405 */
[----:B------:R-:W-:-:S04]  /*14e0*/  ULEA.HI UR4, UR4, UR5, URZ, 0x7 ;  /* 0x0000000504047291 */ /* 0x000fc8000f8f38ff */
[----:B------:R-:W-:Y:S02]  /*14f0*/  USHF.R.S32.HI UR15, URZ, 0x7, UR4 ;  /* 0x00000007ff0f7899 */ /* 0x000fe40008011404 */
[----:B------:R-:W-:Y:S02]  /*1500*/  UIADD3 UR4, UPT, UPT, UR13, -0x1, URZ ;  /* 0xffffffff0d047890 */ /* 0x000fe4000fffe0ff */
[----:B------:R-:W-:Y:S02]  /*1510*/  UISETP.LT.U32.AND UP0, UPT, UR15, 0x8, UPT ;  /* 0x000000080f00788c */ /* 0x000fe4000bf01070 */
[----:B------:R-:W-:Y:S02]  /*1520*/  UISETP.GE.U32.AND UP1, UPT, UR4, -0xff, UPT ;  /* 0xffffff010400788c */ /* 0x000fe4000bf26070 */
[----:B------:R-:W-:Y:S02]  /*1530*/  USEL UR14, UR15, 0x8, UP0 ;  /* 0x000000080f0e7887 */ /* 0x000fe40008000000 */
[----:B------:R-:W-:-:S02]  /*1540*/  UIADD3 UR13, UPT, UPT, UR13, 0xfe, URZ ;  /* 0x000000fe0d0d7890 */ /* 0x000fc4000fffe0ff */
[----:B------:R-:W-:Y:S02]  /*1550*/  UIADD3 UR5, UPT, UPT, UR14, -0x1, URZ ;  /* 0xffffffff0e057890 */ /* 0x000fe4000fffe0ff */
[----:B------:R-:W-:-:S03]  /*1560*/  UIADD3 UR7, UPT, UPT, UR15, -UR14, URZ ;  /* 0x8000000e0f077290 */ /* 0x000fc6000fffe0ff */
[----:B------:R-:W-:-:S04]  /*1570*/  @UP1 UIADD3 UR5, UPT, UPT, UR14, URZ, URZ ;  /* 0x000000ff0e051290 */ /* 0x000fc8000fffe0ff */
[----:B--2---:R-:W-:-:S12]  /*1580*/  UIADD3 UR5, UPT, UPT, UR5, 0x1, URZ ;  /* 0x0000000105057890 */ /* 0x004fd8000fffe0ff */
.L_x_35:
[----:B------:R-:W-:Y:S01]  /*1590*/  UISETP.NE.AND UP0, UPT, UR37, URZ, UPT ;  /* 0x000000ff2500728c */ /* 0x000fe2000bf05270 */
[----:B------:R-:W1:Y:S08]  /*15a0*/  S2UR UR37, SR_CgaCtaId ;  /* 0x00000000002579c3 */ /* 0x000e700000008800 */
[----:B------:R-:W-:Y:S05]  /*15b0*/  BRA.U UP0, `(.L_x_18) ;  /* 0x0000000100347547 */ /* 0x000fea000b800000 */
[----:B------:R-:W2:Y:S01]  /*15c0*/  S2R R2, SR_CgaCtaId ;  /* 0x0000000000027919 */ /* 0x000ea20000008800 */
[----:B------:R-:W-:-:S04]  /*15d0*/  MOV R3, 0x400 ;  /* 0x0000040000037802 */ /* 0x000fc80000000f00 */
[----:B--2---:R-:W-:Y:S02]  /*15e0*/  LEA R3, R2, R3, 0x18 ;  /* 0x0000000302037211 */ /* 0x004fe400078ec0ff */
[----:B------:R-:W-:-:S03]  /*15f0*/  SHF.L.U32 R2, R8, 0x1f, RZ ;  /* 0x0000001f08027819 */ /* 0x000fc600000006ff */
[----:B------:R-:W-:-:S04]  /*1600*/  IMAD R3, R10, 0x8, R3 ;  /* 0x000000080a037824 */ /* 0x000fc800078e0203 */
[----:B------:R-:W2:Y:S02]  /*1610*/  SYNCS.PHASECHK.TRANS64.TRYWAIT P0, [R3+URZ+0x120], R2 ;  /* 0x00012002030075a7 */ /* 0x000ea400080011ff */
[----:B--2---:R-:W-:Y:S05]  /*1620*/  @!P0 BRA `(.L_x_19) ;  /* 0x0000005c00848947 */ /* 0x004fea0003800000 */
.L_x_109:
[----:B------:R-:W-:Y:S01]  /*1630*/  VIADD R10, R10, 0x1 ;  /* 0x000000010a0a7836 */ /* 0x000fe20000000000 */
[----:B------:R2:W-:Y:S04]  /*1640*/  SYNCS.ARRIVE.TRANS64.A1T0 RZ, [R3+URZ+0x110], RZ ;  /* 0x000110ff03ff79a7 */ /* 0x0005e800081000ff */
[----:B------:R-:W-:-:S04]  /*1650*/  ISETP.NE.AND P0, PT, R10, 0x2, PT ;  /* 0x000000020a00780c */ /* 0x000fc80003f05270 */
[----:B------:R-:W-:Y:S02]  /*1660*/  SEL R10, R10, RZ, P0 ;  /* 0x000000ff0a0a7207 */ /* 0x000fe40000000000 */
[----:B--2---:R-:W-:-:S04]  /*1670*/  SEL R3, RZ, 0x1, P0 ;  /* 0x00000001ff037807 */ /* 0x004fc80000000000 */
[----:B------:R-:W-:-:S07]  /*1680*/  LOP3.LUT R8, R8, R3, RZ, 0x3c, !PT ;  /* 0x0000000308087212 */ /* 0x000fce00078e3cff */
.L_x_18:
[----:B------:R-:W-:Y:S01]  /*1690*/  UMOV UR4, 0x400 ;  /* 0x0000040000047882 */ /* 0x000fe20000000000 */
[----:B------:R-:W-:Y:S01]  /*16a0*/  SHF.L.U32 R2, R15, 0x1f, RZ ;  /* 0x0000001f0f027819 */ /* 0x000fe200000006ff */
[----:B-1----:R-:W-:Y:S01]  /*16b0*/  ULEA UR4, UR37, UR4, 0x18 ;  /* 0x0000000425047291 */ /* 0x002fe2000f8ec0ff */
[----:B------:R-:W-:Y:S01]  /*16c0*/  R2UR UR34, R21 ;  /* 0x00000000152272ca */ /* 0x000fe200000e0000 */
[----:B------:R-:W-:Y:S01]  /*16d0*/  UISETP.GE.U32.AND UP0, UPT, UR13, 0xff, UPT ;  /* 0x000000ff0d00788c */ /* 0x000fe2000bf06070 */
[----:B------:R-:W-:Y:S01]  /*16e0*/  R2UR UR10, R20 ;  /* 0x00000000140a72ca */ /* 0x000fe200000e0000 */
[----:B------:R-:W-:Y:S01]  /*16f0*/  ULEA UR8, UR6, UR4, 0x3 ;  /* 0x0000000406087291 */ /* 0x000fe2000f8e18ff */
[----:B------:R-:W-:-:S08]  /*1700*/  UMOV UR24, URZ ;  /* 0x000000ff00187c82 */ /* 0x000fd00008000000 */
[----:B------:R1:W2:Y:S01]  /*1710*/  SYNCS.PHASECHK.TRANS64.TRYWAIT P0, [UR8+0x40], R2 ;  /* 0x00004002ff0075a7 */ /* 0x0002a20008001108 */
[----:B------:R-:W-:Y:S02]  /*1720*/  USHF.L.U32 UR34, UR34, 0x6, URZ ;  /* 0x0000000622227899 */ /* 0x000fe400080006ff */
[----:B------:R-:W-:Y:S01]  /*1730*/  USHF.L.U32 UR10, UR10, 0x7, URZ ;  /* 0x000000070a0a7899 */ /* 0x000fe200080006ff */
[----:B------:R-:W-:Y:S11]  /*1740*/  BRA.U !UP0, `(.L_x_20) ;  /* 0x0000000108a87547 */ /* 0x000ff6000b800000 */
[----:B------:R-:W-:Y:S01]  /*1750*/  UMOV UR16, URZ ;  /* 0x000000ff00107c82 */ /* 0x000fe20008000000 */
[----:B------:R-:W-:-:S05]  /*1760*/  UMOV UR17, UR6 ;  /* 0x0000000600117c82 */ /* 0x000fca0008000000 */
.L_x_25:
[----:B-1----:R-:W-:Y:S01]  /*1770*/  ULEA UR33, UR17, UR4, 0x3 ;  /* 0x0000000411217291 */ /* 0x002fe2000f8e18ff */
[----:B--2---:R-:W-:Y:S01]  /*1780*/  @!P5 MOV R3, 0x6000 ;  /* 0x000060000003d802 */ /* 0x004fe20000000f00 */
[----:B--2---:R-:W-:Y:S10]  /*1790*/  @P0 BRA `(.L_x_21) ;  /* 0x00000000000c0947 */ /* 0x004ff40003800000 */
[----:B------:R-:W-:-:S04]  /*17a0*/  SHF.L.U32 R5, R15, 0x1f, RZ ;  /* 0x0000001f0f057819 */ /* 0x000fc800000006ff */
[----:B------:R-:W2:Y:S02]  /*17b0*/  SYNCS.PHASECHK.TRANS64.TRYWAIT P0, [UR33+0x40], R5 ;  /* 0x00004005ff0075a7 */ /* 0x000ea40008001121 */
[----:B--2---:R-:W-:Y:S05]  /*17c0*/  @!P0 BRA `(.L_x_22) ;  /* 0x0000005c00308947 */ /* 0x004fea0003800000 */
.L_x_21:
[----:B------:R2:W-:Y:S01]  /*17d0*/  @!P5 SYNCS.ARRIVE.TRANS64 RZ, [UR33], R3 ;  /* 0x00000003ffffd9a7 */ /* 0x0005e20008000021 */
[----:B------:R-:W-:Y:S04]  /*17e0*/  BSSY.RECONVERGENT B0, `(.L_x_23) ;  /* 0x0000003000007945 */ /* 0x000fe80003800200 */
[----:B------:R-:W-:Y:S05]  /*17f0*/  @P4 BRA `(.L_x_24) ;  /* 0x0000000000044947 */ /* 0x000fea0003800000 */
[----:B------:R-:W-:Y:S05]  /*1800*/  BPT.TRAP 0x1 ;  /* 0x000000040000795c */ /* 0x000fea0000300000 */
.L_x_24:
[----:B------:R-:W-:Y:S05]  /*1810*/  BSYNC.RECONVERGENT B0 ;  /* 0x0000000000007941 */ /* 0x000fea0003800200 */
.L_x_23:
[----:B------:R-:W-:Y:S02]  /*1820*/  UIADD3 UR6, UPT, UPT, UR17, 0x1, URZ ;  /* 0x0000000111067890 */ /* 0x000fe4000fffe0ff */
[----:B------:R-:W-:Y:S02]  /*1830*/  ULEA UR32, UR17, UR4, 0xd ;  /* 0x0000000411207291 */ /* 0x000fe4000f8e68ff */
[----:B------:R-:W-:Y:S02]  /*1840*/  UISETP.NE.AND UP0, UPT, UR6, 0x8, UPT ;  /* 0x000000080600788c */ /* 0x000fe4000bf05270 */
[----:B------:R-:W-:Y:S02]  /*1850*/  UIADD3 UR26, UP1, UPT, UR22, 0x80, URZ ;  /* 0x00000080161a7890 */ /* 0x000fe4000ff3e0ff */
[----:B------:R-:W-:Y:S02]  /*1860*/  USEL UR9, URZ, 0x1, UP0 ;  /* 0x00000001ff097887 */ /* 0x000fe40008000000 */
[----:B------:R-:W-:-:S02]  /*1870*/  USEL UR6, UR6, URZ, UP0 ;  /* 0x000000ff06067287 */ /* 0x000fc40008000000 */
[----:B------:R-:W-:Y:S02]  /*1880*/  UIADD3 UR20, UP0, UPT, UR22, 0x180, URZ ;  /* 0x0000018016147890 */ /* 0x000fe4000ff1e0ff */
[----:B------:R-:W-:Y:S01]  /*1890*/  ULEA UR8, UR6, UR4, 0x3 ;  /* 0x0000000406087291 */ /* 0x000fe2000f8e18ff */
[----:B------:R-:W-:Y:S01]  /*18a0*/  LOP3.LUT R15, R15, UR9, RZ, 0x3c, !PT ;  /* 0x000000090f0f7c12 */ /* 0x000fe2000f8e3cff */
[----:B------:R-:W-:Y:S02]  /*18b0*/  USHF.L.U32 UR35, UR16, 0x7, URZ ;  /* 0x0000000710237899 */ /* 0x000fe400080006ff */
[----:B------:R-:W-:Y:S01]  /*18c0*/  UIADD3.X UR27, UPT, UPT, URZ, UR23, URZ, UP1, !UPT ;  /* 0x00000017ff1b7290 */ /* 0x000fe20008ffe4ff */
[----:B-1----:R-:W-:Y:S01]  /*18d0*/  SHF.L.U32 R2, R15, 0x1f, RZ ;  /* 0x0000001f0f027819 */ /* 0x002fe200000006ff */
[----:B------:R-:W-:Y:S02]  /*18e0*/  UIADD3 UR32, UPT, UPT, UR32, 0x4400, URZ ;  /* 0x0000440020207890 */ /* 0x000fe4000fffe0ff */
[----:B------:R-:W-:Y:S01]  /*18f0*/  UIADD3.X UR21, UPT, UPT, URZ, UR23, URZ, UP0, !UPT ;  /* 0x00000017ff157290 */ /* 0x000fe200087fe4ff */
[----:B------:R1:W1:Y:S01]  /*1900*/  SYNCS.PHASECHK.TRANS64.TRYWAIT P0, [UR8+0x40], R2 ;  /* 0x00004002ff0075a7 */ /* 0x0002620008001108 */
[----:B------:R-:W-:Y:S01]  /*1910*/  ULEA UR8, UR17, UR4, 0xe ;  /* 0x0000000411087291 */ /* 0x000fe2000f8e70ff */
[----:B------:R-:W-:Y:S01]  /*1920*/  UMOV UR18, 0x0 ;  /* 0x0000000000127882 */ /* 0x000fe20000000000 */
[----:B------:R-:W-:-:S02]  /*1930*/  UMOV UR19, 0x10000000 ;  /* 0x1000000000137882 */ /* 0x000fc40000000000 */
[----:B------:R-:W-:Y:S01]  /*1940*/  UIADD3 UR8, UPT, UPT, UR8, 0x14400, URZ ;  /* 0x0001440008087890 */ /* 0x000fe2000fffe0ff */
[----:B------:R1:W-:Y:S01]  /*1950*/  UTMALDG.3D [UR32], [UR26], desc[UR18] ;  /* 0x000012201a0075b4 */ /* 0x0003e20008011000 */
[----:B------:R-:W-:Y:S01]  /*1960*/  UMOV UR12, UR36 ;  /* 0x00000024000c7c82 */ /* 0x000fe20008000000 */
[----:B------:R-:W-:Y:S01]  /*1970*/  UMOV UR9, UR33 ;  /* 0x0000002100097c82 */ /* 0x000fe20008000000 */
[----:B------:R-:W-:Y:S01]  /*1980*/  UMOV UR11, UR35 ;  /* 0x00000023000b7c82 */ /* 0x000fe20008000000 */
[----:B------:R-:W-:Y:S01]  /*1990*/  UIADD3 UR16, UPT, UPT, UR16, 0x1, URZ ;  /* 0x0000000110107890 */ /* 0x000fe2000fffe0ff */
[----:B------:R-:W-:Y:S01]  /*19a0*/  UMOV UR24, UR5 ;  /* 0x0000000500187c82 */ /* 0x000fe20008000000 */
[----:B------:R-:W-:Y:S02]  /*19b0*/  UMOV UR17, UR6 ;  /* 0x0000000600117c82 */ /* 0x000fe40008000000 */
[----:B------:R1:W-:Y:S01]  /*19c0*/  UTMALDG.3D [UR8], [UR20], desc[UR18] ;  /* 0x00001208140075b4 */ /* 0x0003e20008011000 */
[----:B------:R-:W-:-:S09]  /*19d0*/  UISETP.NE.AND UP0, UPT, UR16, UR5, UPT ;  /* 0x000000051000728c */ /* 0x000fd2000bf05270 */
[----:B------:R-:W-:Y:S05]  /*19e0*/  BRA.U UP0, `(.L_x_25) ;  /* 0xfffffffd00607547 */ /* 0x000fea000b83ffff */
.L_x_20:
[----:B-1----:R-:W-:Y:S01]  /*19f0*/  ULEA UR8, UR6, UR4, 0x3 ;  /* 0x0000000406087291 */ /* 0x002fe2000f8e18ff */
[----:B------:R-:W-:Y:S01]  /*1a00*/  SHF.L.U32 R2, R15, 0x1f, RZ ;  /* 0x0000001f0f027819 */ /* 0x000fe200000006ff */
[----:B------:R-:W-:Y:S01]  /*1a10*/  @!P1 SYNCS.ARRIVE.TRANS64.A1T0 RZ, [UR4+0xa8], RZ ;  /* 0x0000a8ffffff99a7 */ /* 0x000fe20008100004 */
[----:B------:R-:W-:-:S06]  /*1a20*/  UISETP.GT.AND UP0, UPT, UR15, UR14, UPT ;  /* 0x0000000e0f00728c */ /* 0x000fcc000bf04270 */
[----:B--2---:R1:W2:Y:S03]  /*1a30*/  SYNCS.PHASECHK.TRANS64.TRYWAIT P0, [UR8+0x40], R2 ;  /* 0x00004002ff0075a7 */ /* 0x0042a60008001108 */
[----:B------:R-:W-:Y:S05]  /*1a40*/  BRA.U !UP0, `(.L_x_26) ;  /* 0x0000000108ac7547 */ /* 0x000fea000b800000 */
[----:B------:R-:W-:Y:S01]  /*1a50*/  UIADD3 UR21, UPT, UPT, UR7, UR24, URZ ;  /* 0x0000001807157290 */ /* 0x000fe2000fffe0ff */
[----:B------:R-:W-:-:S11]  /*1a60*/  UMOV UR25, UR6 ;  /* 0x0000000600197c82 */ /* 0x000fd60008000000 */
.L_x_31:
[----:B-1----:R-:W-:Y:S01]  /*1a70*/  ULEA UR17, UR25, UR4, 0x3 ;  /* 0x0000000419117291 */ /* 0x002fe2000f8e18ff */
[----:B--2---:R-:W-:Y:S01]  /*1a80*/  @!P5 MOV R3, 0x6000 ;  /* 0x000060000003d802 */ /* 0x004fe20000000f00 */
[----:B--2---:R-:W-:Y:S10]  /*1a90*/  @P0 BRA `(.L_x_27) ;  /* 0x00000000000c0947 */ /* 0x004ff40003800000 */
[----:B------:R-:W-:-:S04]  /*1aa0*/  SHF.L.U32 R5, R15, 0x1f, RZ ;  /* 0x0000001f0f057819 */ /* 0x000fc800000006ff */
[----:B------:R-:W2:Y:S02]  /*1ab0*/  SYNCS.PHASECHK.TRANS64.TRYWAIT P0, [UR17+0x40], R5 ;  /* 0x00004005ff0075a7 */ /* 0x000ea40008001111 */
[----:B--2---:R-:W-:Y:S05]  /*1ac0*/  @!P0 BRA `(.L_x_28) ;  /* 0x0000005800888947 */ /* 0x004fea0003800000 */
.L_x_27:
[----:B------:R2:W-:Y:S01]  /*1ad0*/  @!P5 SYNCS.ARRIVE.TRANS64 RZ, [UR17], R3 ;  /* 0x00000003ffffd9a7 */ /* 0x0005e20008000011 */
[----:B------:R-:W-:Y:S04]  /*1ae0*/  BSSY.RECONVERGENT B0, `(.L_x_29) ;  /* 0x0000003000007945 */ /* 0x000fe80003800200 */
[----:B------:R-:W-:Y:S05]  /*1af0*/  @P4 BRA `(.L_x_30) ;  /* 0x0000000000044947 */ /* 0x000fea0003800000 */
[----:B------:R-:W-:Y:S05]  /*1b00*/  BPT.TRAP 0x1 ;  /* 0x000000040000795c */ /* 0x000fea0000300000 */
.L_x_30:
[----:B------:R-:W-:Y:S05]  /*1b10*/  BSYNC.RECONVERGENT B0 ;  /* 0x0000000000007941 */ /* 0x000fea0003800200 */
.L_x_29:
        /* <DEDUP_REMOVED lines=10> */
[----:B------:R-:W-:Y:S01]  /*1bc0*/  UIADD3 UR16, UPT, UPT, UR16, 0x4400, URZ ;  /* 0x0000440010107890 */ /* 0x000fe2000fffe0ff */
[----:B-1----:R-:W-:Y:S01]  /*1bd0*/  SHF.L.U32 R2, R15, 0x1f, RZ ;  /* 0x0000001f0f027819 */ /* 0x002fe200000006ff */
[----:B------:R-:W-:Y:S02]  /*1be0*/  UIADD3.X UR31, UPT, UPT, URZ, UR23, URZ, UP1, !UPT ;  /* 0x00000017ff1f7290 */ /* 0x000fe40008ffe4ff */
[----:B------:R-:W-:Y:S01]  /*1bf0*/  UIADD3.X UR29, UPT, UPT, URZ, UR23, URZ, UP0, !UPT ;  /* 0x00000017ff1d7290 */ /* 0x000fe200087fe4ff */
[----:B------:R1:W1:Y:S01]  /*1c00*/  SYNCS.PHASECHK.TRANS64.TRYWAIT P0, [UR8+0x40], R2 ;  /* 0x00004002ff0075a7 */ /* 0x0002620008001108 */
[----:B------:R-:W-:Y:S01]  /*1c10*/  ULEA UR8, UR25, UR4, 0xe ;  /* 0x0000000419087291 */ /* 0x000fe2000f8e70ff */
[----:B------:R-:W-:Y:S01]  /*1c20*/  UMOV UR26, 0x0 ;  /* 0x00000000001a7882 */ /* 0x000fe20000000000 */
[----:B------:R-:W-:-:S02]  /*1c30*/  UMOV UR27, 0x10000000 ;  /* 0x10000000001b7882 */ /* 0x000fc40000000000 */
[----:B------:R-:W-:Y:S01]  /*1c40*/  UIADD3 UR8, UPT, UPT, UR8, 0x14400, URZ ;  /* 0x0001440008087890 */ /* 0x000fe2000fffe0ff */
[----:B------:R-:W-:Y:S01]  /*1c50*/  UMOV UR18, UR34 ;  /* 0x0000002200127c82 */ /* 0x000fe20008000000 */
[----:B------:R-:W-:Y:S01]  /*1c60*/  UMOV UR20, UR36 ;  /* 0x0000002400147c82 */ /* 0x000fe20008000000 */
[----:B------:R-:W-:Y:S01]  /*1c70*/  UMOV UR12, UR36 ;  /* 0x00000024000c7c82 */ /* 0x000fe20008000000 */
[----:B------:R-:W-:Y:S01]  /*1c80*/  UMOV UR9, UR17 ;  /* 0x0000001100097c82 */ /* 0x000fe20008000000 */
[----:B------:R-:W-:Y:S01]  /*1c90*/  UMOV UR11, UR19 ;  /* 0x00000013000b7c82 */ /* 0x000fe20008000000 */
[----:B------:R1:W-:Y:S01]  /*1ca0*/  UTMALDG.3D [UR16], [UR30], desc[UR26] ;  /* 0x00001a101e0075b4 */ /* 0x0003e20008011000 */
[----:B------:R-:W-:Y:S01]  /*1cb0*/  UIADD3 UR24, UPT, UPT, UR24, 0x1, URZ ;  /* 0x0000000118187890 */ /* 0x000fe2000fffe0ff */
[----:B------:R-:W-:-:S03]  /*1cc0*/  UMOV UR25, UR6 ;  /* 0x0000000600197c82 */ /* 0x000fc60008000000 */
[----:B------:R-:W-:Y:S01]  /*1cd0*/  UISETP.NE.AND UP0, UPT, UR24, UR21, UPT ;  /* 0x000000151800728c */ /* 0x000fe2000bf05270 */
[----:B------:R1:W-:Y:S08]  /*1ce0*/  UTMALDG.3D [UR8], [UR28], desc[UR26] ;  /* 0x00001a081c0075b4 */ /* 0x0003f00008011000 */
[----:B------:R-:W-:Y:S05]  /*1cf0*/  BRA.U UP0, `(.L_x_31) ;  /* 0xfffffffd005c7547 */ /* 0x000fea000b83ffff */
.L_x_26:
[----:B-1----:R-:W-:Y:S01]  /*1d00*/  LEA R2, R14, UR4, 0x3 ;  /* 0x000000040e027c11 */ /* 0x002fe2000f8e18ff */
[----:B------:R-:W-:Y:S01]  /*1d10*/  NOP ;  /* 0x0000000000007918 */ /* 0x000fe20000000000 */
[----:B--2---:R-:W-:Y:S02]  /*1d20*/  SHF.L.U32 R3, R12, 0x1f, RZ ;  /* 0x0000001f0c037819 */ /* 0x004fe400000006ff */
[----:B------:R-:W-:Y:S02]  /*1d30*/  LEA R4, R14, UR4, 0x4 ;  /* 0x000000040e047c11 */ /* 0x000fe4000f8e20ff */
[----:B------:R-:W1:Y:S02]  /*1d40*/  SYNCS.PHASECHK.TRANS64.TRYWAIT P0, [R2+URZ+0xb0], R3 ;  /* 0x0000b003020075a7 */ /* 0x000e6400080011ff */
[----:B-1----:R-:W-:Y:S05]  /*1d50*/  @!P0 BRA `(.L_x_32) ;  /* 0x0000005400fc8947 */ /* 0x002fea0003800000 */
.L_x_112:
[----:B------:R-:W2:Y:S01]  /*1d60*/  LDS.128 R4, [R4+0x140] ;  /* 0x0001400004047984 */ /* 0x000ea20000000c00 */
[----:B---3--:R-:W-:Y:S01]  /*1d70*/  ISETP.GE.AND P0, PT, R40, 0x1, PT ;  /* 0x000000012800780c */ /* 0x008fe20003f06270 */
[----:B-1----:R-:W-:Y:S01]  /*1d80*/  VIADD R2, R2, 0xc0 ;  /* 0x000000c002027836 */ /* 0x002fe20000000000 */
[----:B------:R-:W-:Y:S01]  /*1d90*/  @!PT LDS RZ, [RZ] ;  /* 0x00000000fffff984 */ /* 0x000fe20000000800 */
[----:B------:R-:W-:Y:S01]  /*1da0*/  @!PT LDS RZ, [RZ] ;  /* 0x00000000fffff984 */ /* 0x000fe20000000800 */
[----:B------:R-:W-:Y:S01]  /*1db0*/  @!PT LDS RZ, [RZ] ;  /* 0x00000000fffff984 */ /* 0x000fe20000000800 */
[----:B------:R-:W-:Y:S01]  /*1dc0*/  @!PT LDS RZ, [RZ] ;  /* 0x00000000fffff984 */ /* 0x000fe20000000800 */
[----:B------:R1:W-:Y:S06]  /*1dd0*/  MEMBAR.ALL.CTA ;  /* 0x0000000000007992 */ /* 0x0003ec0000008000 */
[----:B-1----:R-:W1:Y:S01]  /*1de0*/  FENCE.VIEW.ASYNC.S ;  /* 0x00000000000073c6 */ /* 0x002e620000000000 */
[----:B------:R-:W-:-:S04]  /*1df0*/  PRMT R2, RZ, 0x654, R2 ;  /* 0x00000654ff027816 */ /* 0x000fc80000000002 */
[----:B-1----:R1:W-:Y:S01]  /*1e00*/  SYNCS.ARRIVE.TRANS64.RED.A1T0 RZ, [R2+URZ], RZ ;  /* 0x000000ff02ff79a7 */ /* 0x0023e200081004ff */
[----:B--2---:R-:W-:-:S13]  /*1e10*/  LOP3.LUT P2, RZ, R6, 0x1, RZ, 0xc0, !PT ;  /* 0x0000000106ff7812 */ /* 0x004fda000784c0ff */
[----:B------:R-:W-:Y:S01]  /*1e20*/  @P2 SHF.R.U32.HI R3, RZ, 0x10, R5 ;  /* 0x00000010ff032819 */ /* 0x000fe20000011605 */
[----:B------:R-:W-:Y:S01]  /*1e30*/  VOTEU.ANY UP0, P2 ;  /* 0x0000000000ff7886 */ /* 0x000fe20001000100 */
[----:B------:R-:W-:Y:S02]  /*1e40*/  @P2 MOV R13, R4 ;  /* 0x00000004000d2202 */ /* 0x000fe40000000f00 */
[----:B------:R-:W-:Y:S02]  /*1e50*/  @P2 R2UR.BROADCAST UR8, R3 ;  /* 0x00000000030822ca */ /* 0x000fe400008e0000 */
[----:B------:R-:W-:-:S11]  /*1e60*/  @P2 LOP3.LUT R11, R5, 0xffff, RZ, 0xc0, !PT ;  /* 0x0000ffff050b2812 */ /* 0x000fd600078ec0ff */
[----:B------:R-:W-:Y:S01]  /*1e70*/  @UP0 UMOV UR36, UR8 ;  /* 0x0000000800240c82 */ /* 0x000fe20008000000 */
[----:B-1----:R-:W-:Y:S05]  /*1e80*/  @!P0 BRA `(.L_x_33) ;  /* 0x0000000000b88947 */ /* 0x002fea0003800000 */
[----:B------:R-:W4:Y:S01]  /*1e90*/  LDC.64 R4, c[0x0][0xb18] ;  /* 0x0002c600ff047b82 */ /* 0x000f220000000a00 */
[----:B------:R-:W-:-:S07]  /*1ea0*/  ISETP.NE.AND P3, PT, R40, 0x1, PT ;  /* 0x000000012800780c */ /* 0x000fce0003f65270 */
[----:B------:R-:W1:Y:S08]  /*1eb0*/  LDC.64 R6, c[0x0][0xb10] ;  /* 0x0002c400ff067b82 */ /* 0x000e700000000a00 */
[----:B------:R-:W2:Y:S08]  /*1ec0*/  LDC R16, c[0x0][0xb20] ;  /* 0x0002c800ff107b82 */ /* 0x000eb00000000800 */
[----:B------:R-:W3:Y:S01]  /*1ed0*/  LDC R18, c[0x0][0xb0c] ;  /* 0x0002c300ff127b82 */ /* 0x000ee20000000800 */
[----:B----4-:R-:W-:Y:S01]  /*1ee0*/  IMAD.HI.U32 R17, R0, R5, RZ ;  /* 0x0000000500117227 */ /* 0x010fe200078e00ff */
[----:B------:R-:W-:-:S03]  /*1ef0*/  ISETP.NE.AND P0, PT, R4, 0x1, PT ;  /* 0x000000010400780c */ /* 0x000fc60003f05270 */
[----:B------:R-:W-:-:S03]  /*1f00*/  IMAD.HI.U32 R5, R11, R5, RZ ;  /* 0x000000050b057227 */ /* 0x000fc600078e00ff */
[----:B------:R-:W4:Y:S01]  /*1f10*/  LDC.64 R2, c[0x0][0xb28] ;  /* 0x0002ca00ff027b82 */ /* 0x000f220000000a00 */
[----:B-1----:R-:W-:-:S04]  /*1f20*/  IMAD.HI.U32 R20, R9, R6, RZ ;  /* 0x0000000609147227 */ /* 0x002fc800078e00ff */
[----:B------:R-:W-:Y:S01]  /*1f30*/  IMAD.HI.U32 R22, R13, R6, RZ ;  /* 0x000000060d167227 */ /* 0x000fe200078e00ff */
[----:B------:R-:W-:Y:S02]  /*1f40*/  SHF.R.U32.HI R20, RZ, R7, R20 ;  /* 0x00000007ff147219 */ /* 0x000fe40000011614 */
[-C--:B--2---:R-:W-:Y:S02]  /*1f50*/  SHF.R.U32.HI R17, RZ, R16.reuse, R17 ;  /* 0x00000010ff117219 */ /* 0x084fe40000011611 */
[----:B------:R-:W-:Y:S02]  /*1f60*/  SHF.R.U32.HI R16, RZ, R16, R5 ;  /* 0x00000010ff107219 */ /* 0x000fe40000011605 */
[----:B------:R-:W-:Y:S02]  /*1f70*/  SEL R17, R0, R17, !P0 ;  /* 0x0000001100117207 */ /* 0x000fe40004000000 */
[----:B------:R-:W-:Y:S02]  /*1f80*/  SHF.R.U32.HI R22, RZ, R7, R22 ;  /* 0x00000007ff167219 */ /* 0x000fe40000011616 */
[----:B---3--:R-:W-:-:S02]  /*1f90*/  ISETP.NE.AND P1, PT, R18, 0x1, PT ;  /* 0x000000011200780c */ /* 0x008fc40003f25270 */
[----:B------:R-:W-:Y:S02]  /*1fa0*/  SEL R5, R11, R16, !P0 ;  /* 0x000000100b057207 */ /* 0x000fe40004000000 */
[----:B------:R-:W-:Y:S02]  /*1fb0*/  SEL R19, R9, R20, !P1 ;  /* 0x0000001409137207 */ /* 0x000fe40004800000 */
[----:B------:R-:W-:Y:S01]  /*1fc0*/  SEL R7, R13, R22, !P1 ;  /* 0x000000160d077207 */ /* 0x000fe20004800000 */
[----:B----4-:R-:W-:-:S04]  /*1fd0*/  IMAD.HI.U32 R20, R17, R2, RZ ;  /* 0x0000000211147227 */ /* 0x010fc800078e00ff */
[----:B------:R-:W-:Y:S01]  /*1fe0*/  IMAD.HI.U32 R6, R19, R2, RZ ;  /* 0x0000000213067227 */ /* 0x000fe200078e00ff */
[----:B------:R-:W-:-:S04]  /*1ff0*/  @P3 SHF.R.U32.HI R17, RZ, R3, R20 ;  /* 0x00000003ff113219 */ /* 0x000fc80000011614 */
        /* <DEDUP_REMOVED lines=8> */
[----:B------:R-:W-:-:S04]  /*2080*/  @!P0 IMAD.HI.U32 R16, R7, R2, RZ ;  /* 0x0000000207108227 */ /* 0x000fc800078e00ff */
[----:B------:R-:W-:Y:S01]  /*2090*/  IMAD.MOV R2, RZ, RZ, -R6 ;  /* 0x000000ffff027224 */ /* 0x000fe200078e0a06 */
[----:B------:R-:W-:-:S03]  /*20a0*/  @!P0 SHF.R.U32.HI R16, RZ, R3, R16 ;  /* 0x00000003ff108219 */ /* 0x000fc60000011610 */
[----:B------:R-:W-:Y:S01]  /*20b0*/  IMAD R2, R40, R2, R5 ;  /* 0x0000000228027224 */ /* 0x000fe200078e0205 */
[----:B------:R-:W-:Y:S02]  /*20c0*/  @!P0 SEL R3, R7, R16, !P3 ;  /* 0x0000001007038207 */ /* 0x000fe40005800000 */
[----:B------:R-:W-:-:S03]  /*20d0*/  IADD3 R16, PT, PT, -R5, RZ, RZ ;  /* 0x000000ff05107210 */ /* 0x000fc60007ffe1ff */
[--C-:B------:R-:W-:Y:S02]  /*20e0*/  @!P0 IMAD.IADD R6, R6, 0x1, -R3.reuse ;  /* 0x0000000106068824 */ /* 0x100fe400078e0a03 */
[----:B------:R-:W-:Y:S01]  /*20f0*/  @!P0 IMAD R3, R2, R19, R3 ;  /* 0x0000001302038224 */ /* 0x000fe200078e0203 */
[----:B------:R-:W-:Y:S01]  /*2100*/  IADD3 R2, PT, PT, -R7, RZ, RZ ;  /* 0x000000ff07027210 */ /* 0x000fe20007ffe1ff */
[----:B------:R-:W-:Y:S02]  /*2110*/  @!P0 IMAD R5, R40, R6, R7 ;  /* 0x0000000628058224 */ /* 0x000fe400078e0207 */
[----:B------:R-:W-:Y:S02]  /*2120*/  IMAD R11, R4, R16, R11 ;  /* 0x00000010040b7224 */ /* 0x000fe400078e020b */
[----:B------:R-:W-:Y:S02]  /*2130*/  @!P0 IMAD.MOV.U32 R7, RZ, RZ, R3 ;  /* 0x000000ffff078224 */ /* 0x000fe400078e0003 */
[----:B------:R-:W-:-:S02]  /*2140*/  IMAD R2, R18, R2, R13 ;  /* 0x0000000212027224 */ /* 0x000fc400078e020d */
[----:B------:R-:W-:Y:S02]  /*2150*/  IMAD R11, R5, R4, R11 ;  /* 0x00000004050b7224 */ /* 0x000fe400078e020b */
[----:B------:R-:W-:Y:S02]  /*2160*/  IMAD R13, R7, R18, R2 ;  /* 0x00000012070d7224 */ /* 0x000fe400078e0202 */
.L_x_33:
[----:B------:R-:W1:Y:S02]  /*2170*/  LDCU UR8, c[0x0][0xb30] ;  /* 0x00016600ff0877ac */ /* 0x000e640008000800 */
[----:B-1----:R-:W-:-:S09]  /*2180*/  UISETP.NE.AND UP0, UPT, UR8, 0x1, UPT ;  /* 0x000000010800788c */ /* 0x002fd2000bf05270 */
[----:B------:R-:W-:Y:S05]  /*2190*/  BRA.U UP0, `(.L_x_34) ;  /* 0x0000000100407547 */ /* 0x000fea000b800000 */
[----:B------:R-:W1:Y:S08]  /*21a0*/  LDC.64 R4, c[0x0][0xb10] ;  /* 0x0002c400ff047b82 */ /* 0x000e700000000a00 */
[----:B------:R-:W2:Y:S08]  /*21b0*/  LDC.64 R2, c[0x0][0xb18] ;  /* 0x0002c600ff027b82 */ /* 0x000eb00000000a00 */
[----:B------:R-:W3:Y:S08]  /*21c0*/  LDC R6, c[0x0][0xb20] ;  /* 0x0002c800ff067b82 */ /* 0x000ef00000000800 */
[----:B------:R-:W4:Y:S01]  /*21d0*/  LDC R16, c[0x0][0xb0c] ;  /* 0x0002c300ff107b82 */ /* 0x000f220000000800 */
[----:B-1----:R-:W-:-:S05]  /*21e0*/  IMAD.HI.U32 R4, R13, R4, RZ ;  /* 0x000000040d047227 */ /* 0x002fca00078e00ff */
[----:B------:R-:W-:Y:S01]  /*21f0*/  SHF.R.U32.HI R4, RZ, R5, R4 ;  /* 0x00000005ff047219 */ /* 0x000fe20000011604 */
[----:B--2---:R-:W-:Y:S01]  /*2200*/  IMAD.HI.U32 R3, R11, R3, RZ ;  /* 0x000000030b037227 */ /* 0x004fe200078e00ff */
[----:B------:R-:W-:-:S04]  /*2210*/  ISETP.NE.AND P0, PT, R2, 0x1, PT ;  /* 0x000000010200780c */ /* 0x000fc80003f05270 */
[----:B---3--:R-:W-:-:S04]  /*2220*/  SHF.R.U32.HI R6, RZ, R6, R3 ;  /* 0x00000006ff067219 */ /* 0x008fc80000011603 */
[----:B------:R-:W-:Y:S02]  /*2230*/  SEL R3, R11, R6, !P0 ;  /* 0x000000060b037207 */ /* 0x000fe40004000000 */
[----:B----4-:R-:W-:-:S04]  /*2240*/  ISETP.NE.AND P1, PT, R16, 0x1, PT ;  /* 0x000000011000780c */ /* 0x010fc80003f25270 */
[----:B------:R-:W-:-:S05]  /*2250*/  SEL R4, R13, R4, !P1 ;  /* 0x000000040d047207 */ /* 0x000fca0004800000 */
[----:B------:R-:W-:Y:S02]  /*2260*/  IMAD.IADD R5, R3, 0x1, -R4 ;  /* 0x0000000103057824 */ /* 0x000fe400078e0a04 */
[----:B------:R-:W-:Y:S02]  /*2270*/  IMAD.IADD R3, R4, 0x1, -R3 ;  /* 0x0000000104037824 */ /* 0x000fe400078e0a03 */
[----:B------:R-:W-:Y:S02]  /*2280*/  IMAD R13, R5, R16, R13 ;  /* 0x00000010050d7224 */ /* 0x000fe400078e020d */
[----:B------:R-:W-:-:S07]  /*2290*/  IMAD R11, R3, R2, R11 ;  /* 0x00000002030b7224 */ /* 0x000fce00078e020b */
.L_x_34:
[----:B------:R-:W-:Y:S01]  /*22a0*/  VIADD R14, R14, 0x1 ;  /* 0x000000010e0e7836 */ /* 0x000fe20000000000 */
[----:B------:R-:W-:Y:S01]  /*22b0*/  PLOP3.LUT P1, PT, PT, PT, PT, 0x80, 0x8 ;  /* 0x000000000008781c */ /* 0x000fe20003f2f070 */
[----:B------:R-:W-:Y:S02]  /*22c0*/  IMAD.IADD R21, R13, 0x1, R96 ;  /* 0x000000010d157824 */ /* 0x000fe400078e0260 */
[----:B------:R-:W-:Y:S01]  /*22d0*/  IMAD.IADD R20, R11, 0x1, R94 ;  /* 0x000000010b147824 */ /* 0x000fe200078e025e */
[----:B------:R-:W-:-:S04]  /*22e0*/  ISETP.NE.AND P0, PT, R14, 0x2, PT ;  /* 0x000000020e00780c */ /* 0x000fc80003f05270 */
[----:B------:R-:W-:Y:S02]  /*22f0*/  SEL R3, RZ, 0x1, P0 ;  /* 0x00000001ff037807 */ /* 0x000fe40000000000 */
[----:B------:R-:W-:Y:S02]  /*2300*/  SEL R14, R14, RZ, P0 ;  /* 0x000000ff0e0e7207 */ /* 0x000fe40000000000 */
[----:B------:R-:W-:Y:S01]  /*2310*/  LOP3.LUT R12, R12, R3, RZ, 0x3c, !PT ;  /* 0x000000030c0c7212 */ /* 0x000fe200078e3cff */
[----:B------:R-:W-:Y:S06]  /*2320*/  @P2 BRA `(.L_x_35) ;  /* 0xfffffff000982947 */ /* 0x000fec000383ffff */
[----:B------:R-:W-:Y:S01]  /*2330*/  UIADD3 UR4, UPT, UPT, UR4, 0x40, URZ ;  /* 0x0000004004047890 */ /* 0x000fe2000fffe0ff */
[----:B------:R-:W-:-:S03]  /*2340*/  SHF.L.U32 R3, R15, 0x1f, RZ ;  /* 0x0000001f0f037819 */ /* 0x000fc600000006ff */
[----:B------:R-:W-:-:S09]  /*2350*/  ULEA UR5, UR6, UR4, 0x3 ;  /* 0x0000000406057291 */ /* 0x000fd2000f8e18ff */
[----:B------:R-:W1:Y:S02]  /*2360*/  SYNCS.PHASECHK.TRANS64.TRYWAIT P0, [UR5], R3 ;  /* 0x00000003ff0075a7 */ /* 0x000e640008001105 */
[----:B-1----:R-:W-:Y:S05]  /*2370*/  @!P0 BRA `(.L_x_36) ;  /* 0x0000005000888947 */ /* 0x002fea0003800000 */
.L_x_114:
[----:B------:R-:W-:-:S04]  /*2380*/  UIADD3 UR6, UPT, UPT, UR6, 0x1, URZ ;  /* 0x0000000106067890 */ /* 0x000fc8000fffe0ff */
[----:B------:R-:W-:-:S04]  /*2390*/  UISETP.NE.AND UP0, UPT, UR6, 0x8, UPT ;  /* 0x000000080600788c */ /* 0x000fc8000bf05270 */
[----:B------:R-:W-:Y:S02]  /*23a0*/  USEL UR7, URZ, 0x1, UP0 ;  /* 0x00000001ff077887 */ /* 0x000fe40008000000 */
[----:B------:R-:W-:-:S04]  /*23b0*/  USEL UR6, UR6, URZ, UP0 ;  /* 0x000000ff06067287 */ /* 0x000fc80008000000 */
[----:B------:R-:W-:Y:S01]  /*23c0*/  ULEA UR5, UR6, UR4, 0x3 ;  /* 0x0000000406057291 */ /* 0x000fe2000f8e18ff */
[----:B------:R-:W-:-:S04]  /*23d0*/  LOP3.LUT R2, R15, UR7, RZ, 0x3c, !PT ;  /* 0x000000070f027c12 */ /* 0x000fc8000f8e3cff */
[----:B-1----:R-:W-:-:S04]  /*23e0*/  SHF.L.U32 R3, R2, 0x1f, RZ ;  /* 0x0000001f02037819 */ /* 0x002fc800000006ff */
[----:B------:R-:W1:Y:S02]  /*23f0*/  SYNCS.PHASECHK.TRANS64.TRYWAIT P0, [UR5], R3 ;  /* 0x00000003ff0075a7 */ /* 0x000e640008001105 */
[----:B-1----:R-:W-:Y:S05]  /*2400*/  @!P0 BRA `(.L_x_37) ;  /* 0x00000050007c8947 */ /* 0x002fea0003800000 */
.L_x_116:
        /* <DEDUP_REMOVED lines=9> */
.L_x_118:
        /* <DEDUP_REMOVED lines=9> */
.L_x_120:
        /* <DEDUP_REMOVED lines=9> */
.L_x_122:
        /* <DEDUP_REMOVED lines=9> */
.L_x_124:
        /* <DEDUP_REMOVED lines=9> */
.L_x_126:
[----:B------:R-:W-:-:S04]  /*26e0*/  UIADD3 UR6, UPT, UPT, UR6, 0x1, URZ ;  /* 0x0000000106067890 */ /* 0x000fc8000fffe0ff */
[----:B------:R-:W-:-:S04]  /*26f0*/  UISETP.NE.AND UP0, UPT, UR6, 0x8, UPT ;  /* 0x000000080600788c */ /* 0x000fc8000bf05270 */
[----:B------:R-:W-:Y:S02]  /*2700*/  USEL UR5, URZ, 0x1, UP0 ;  /* 0x00000001ff057887 */ /* 0x000fe40008000000 */
[----:B------:R-:W-:-:S04]  /*2710*/  USEL UR6, UR6, URZ, UP0 ;  /* 0x000000ff06067287 */ /* 0x000fc80008000000 */
[----:B------:R-:W-:Y:S01]  /*2720*/  ULEA UR6, UR6, UR4, 0x3 ;  /* 0x0000000406067291 */ /* 0x000fe2000f8e18ff */
[----:B-1----:R-:W-:-:S04]  /*2730*/  LOP3.LUT R3, R2, UR5, RZ, 0x3c, !PT ;  /* 0x0000000502037c12 */ /* 0x002fc8000f8e3cff */
[----:B------:R-:W-:Y:S01]  /*2740*/  SHF.L.U32 R3, R3, 0x1f, RZ ;  /* 0x0000001f03037819 */ /* 0x000fe200000006ff */
[----:B----4-:R-:W-:-:S07]  /*2750*/  IMAD.U32 R0, RZ, RZ, UR6 ;  /* 0x00000006ff007e24 */ /* 0x010fce000f8e00ff */
.L_x_43:
[----:B-1----:R1:W2:Y:S02]  /*2760*/  SYNCS.PHASECHK.TRANS64.TRYWAIT P0, [R0+URZ], R3 ;  /* 0x00000003000075a7 */ /* 0x0022a400080011ff */
[----:B--2---:R-:W-:Y:S05]  /*2770*/  @!P0 NANOSLEEP.SYNCS 0x989680 ;  /* 0x009896800000895d */ /* 0x004fea0003900000 */
[----:B------:R-:W2:Y:S02]  /*2780*/  @!P0 SYNCS.PHASECHK.TRANS64 P0, [R0+URZ], R3 ;  /* 0x00000003000085a7 */ /* 0x000ea400080010ff */
[----:B--2---:R-:W-:Y:S05]  /*2790*/  @P0 EXIT ;  /* 0x000000000000094d */ /* 0x004fea0003800000 */
[----:B------:R-:W-:Y:S05]  /*27a0*/  BRA `(.L_x_43) ;  /* 0xfffffffc00ec7947 */ /* 0x000fea000383ffff */
.L_x_17:
[----:B------:R-:W-:-:S04]  /*27b0*/  UISETP.NE.AND UP1, UPT, UR37, URZ, UPT ;  /* 0x000000ff2500728c */ /* 0x000fc8000bf25270 */
[----:B------:R-:W-:-:S09]  /*27c0*/  UISETP.NE.OR UP1, UPT, UR8, 0x1, UP1 ;  /* 0x000000010800788c */ /* 0x000fd20008f25670 */
[----:B------:R-:W-:Y:S05]  /*27d0*/  BRA.U UP1, `(.L_x_44) ;  /* 0x0000000501487547 */ /* 0x000fea000b800000 */
[----:B------:R-:W-:Y:S01]  /*27e0*/  ISETP.NE.AND P2, PT, R2, RZ, PT ;  /* 0x000000ff0200720c */ /* 0x000fe20003f45270 */
[----:B------:R-:W-:Y:S01]  /*27f0*/  IMAD.MOV.U32 R12, RZ, RZ, 0x1 ;  /* 0x00000001ff0c7424 */ /* 0x000fe200078e00ff */
[----:B------:R-:W-:Y:S02]  /*2800*/  CS2R R10, SRZ ;  /* 0x00000000000a7805 */ /* 0x000fe4000001ff00 */
[----:B------:R-:W-:Y:S01]  /*2810*/  CS2R R8, SRZ ;  /* 0x0000000000087805 */ /* 0x000fe2000001ff00 */
[----:B------:R-:W-:Y:S01]  /*2820*/  UMOV UR4, 0x400 ;  /* 0x0000040000047882 */ /* 0x000fe20000000000 */
[----:B------:R-:W-:Y:S01]  /*2830*/  UMOV UR6, URZ ;  /* 0x000000ff00067c82 */ /* 0x000fe20008000000 */
[----:B------:R-:W-:-:S12]  /*2840*/  ULEA UR37, UR37, UR4, 0x18 ;  /* 0x0000000425257291 */ /* 0x000fd8000f8ec0ff */
.L_x_48:
[----:B------:R-:W-:Y:S02]  /*2850*/  LEA R0, R8, UR37, 0x3 ;  /* 0x0000002508007c11 */ /* 0x000fe4000f8e18ff */
[----:B------:R-:W-:-:S03]  /*2860*/  SHF.L.U32 R5, R9, 0x1f, RZ ;  /* 0x0000001f09057819 */ /* 0x000fc600000006ff */
[----:B------:R-:W-:Y:S01]  /*2870*/  VIADD R4, R0, 0x120 ;  /* 0x0000012000047836 */ /* 0x000fe20000000000 */
[----:B------:R-:W1:Y:S02]  /*2880*/  SYNCS.PHASECHK.TRANS64.TRYWAIT P0, [R0+URZ+0x110], R5 ;  /* 0x00011005000075a7 */ /* 0x000e6400080011ff */
[----:B-1----:R-:W-:Y:S05]  /*2890*/  @!P0 BRA `(.L_x_45) ;  /* 0x0000004c00e88947 */ /* 0x002fea0003800000 */
.L_x_127:
[----:B------:R-:W-:Y:S01]  /*28a0*/  ULEA UR5, UR6, UR37, 0x3 ;  /* 0x0000002506057291 */ /* 0x000fe2000f8e18ff */
[----:B------:R-:W-:Y:S02]  /*28b0*/  PRMT R4, RZ, 0x654, R4 ;  /* 0x00000654ff047816 */ /* 0x000fe40000000004 */
[----:B-1----:R-:W-:Y:S01]  /*28c0*/  SHF.L.U32 R5, R12, 0x1f, RZ ;  /* 0x0000001f0c057819 */ /* 0x002fe200000006ff */
[----:B------:R-:W-:Y:S01]  /*28d0*/  UIADD3 UR4, UPT, UPT, UR5, 0xb0, URZ ;  /* 0x000000b005047890 */ /* 0x000fe2000fffe0ff */
[----:B------:R1:W-:Y:S05]  /*28e0*/  SYNCS.ARRIVE.TRANS64.RED.A1T0 RZ, [R4+URZ], RZ ;  /* 0x000000ff04ff79a7 */ /* 0x0003ea00081004ff */
[----:B------:R-:W-:Y:S01]  /*28f0*/  IMAD.U32 R7, RZ, RZ, UR4 ;  /* 0x00000004ff077e24 */ /* 0x000fe2000f8e00ff */
[----:B------:R-:W2:Y:S04]  /*2900*/  SYNCS.PHASECHK.TRANS64.TRYWAIT P0, [UR5+0xc0], R5 ;  /* 0x0000c005ff0075a7 */ /* 0x000ea80008001105 */
[----:B------:R-:W-:Y:S01]  /*2910*/  PRMT R6, R2, 0x654, R7 ;  /* 0x0000065402067816 */ /* 0x000fe20000000007 */
[----:B-1----:R-:W-:Y:S01]  /*2920*/  @!P2 IMAD.MOV.U32 R4, RZ, RZ, 0x10 ;  /* 0x00000010ff04a424 */ /* 0x002fe200078e00ff */
[----:B--2---:R-:W-:Y:S06]  /*2930*/  @!P0 BRA `(.L_x_46) ;  /* 0x0000004c00d48947 */ /* 0x004fec0003800000 */
.L_x_129:
[----:B------:R-:W-:Y:S01]  /*2940*/  ULEA UR4, UR6, UR37, 0x4 ;  /* 0x0000002506047291 */ /* 0x000fe2000f8e20ff */
[----:B------:R-:W-:Y:S01]  /*2950*/  SEL R3, R6, R3, !P2 ;  /* 0x0000000306037207 */ /* 0x000fe20005000000 */
[----:B------:R-:W-:Y:S01]  /*2960*/  UIADD3 UR5, UPT, UPT, UR5, 0xb0, URZ ;  /* 0x000000b005057890 */ /* 0x000fe2000fffe0ff */
[----:B-1----:R-:W-:Y:S01]  /*2970*/  LEA R0, R11, UR37, 0x3 ;  /* 0x000000250b007c11 */ /* 0x002fe2000f8e18ff */
[----:B------:R-:W-:Y:S01]  /*2980*/  UIADD3 UR4, UPT, UPT, UR4, 0x140, URZ ;  /* 0x0000014004047890 */ /* 0x000fe2000fffe0ff */
[----:B------:R-:W-:Y:S01]  /*2990*/  SHF.L.U32 R5, R10, 0x1f, RZ ;  /* 0x0000001f0a057819 */ /* 0x000fe200000006ff */
[----:B------:R1:W-:Y:S01]  /*29a0*/  @!P2 SYNCS.ARRIVE.TRANS64.RED RZ, [R3+URZ], R4 ;  /* 0x0000000403ffa9a7 */ /* 0x0003e200080004ff */
[----:B------:R-:W-:Y:S01]  /*29b0*/  UIADD3 UR6, UPT, UPT, UR6, 0x1, URZ ;  /* 0x0000000106067890 */ /* 0x000fe2000fffe0ff */
[----:B------:R-:W-:-:S03]  /*29c0*/  VIADD R8, R8, 0x1 ;  /* 0x0000000108087836 */ /* 0x000fc60000000000 */
[----:B------:R-:W-:Y:S02]  /*29d0*/  UISETP.NE.AND UP0, UPT, UR6, 0x2, UPT ;  /* 0x000000020600788c */ /* 0x000fe4000bf05270 */
[----:B------:R-:W-:Y:S06]  /*29e0*/  UGETNEXTWORKID.BROADCAST [UR4], [UR5] ;  /* 0x00000000040073ca */ /* 0x000fec0008000100 */
[----:B------:R-:W-:Y:S01]  /*29f0*/  USEL UR4, URZ, 0x1, UP0 ;  /* 0x00000001ff047887 */ /* 0x000fe20008000000 */
[----:B------:R-:W-:Y:S01]  /*2a00*/  ISETP.NE.AND P0, PT, R8, 0x2, PT ;  /* 0x000000020800780c */ /* 0x000fe20003f05270 */
[----:B------:R-:W-:Y:S01]  /*2a10*/  USEL UR6, UR6, URZ, UP0 ;  /* 0x000000ff06067287 */ /* 0x000fe20008000000 */
[----:B------:R-:W2:Y:S03]  /*2a20*/  SYNCS.PHASECHK.TRANS64.TRYWAIT P1, [R0+URZ+0xb0], R5 ;  /* 0x0000b005000075a7 */ /* 0x000ea600080211ff */
[----:B------:R-:W-:Y:S01]  /*2a30*/  LOP3.LUT R12, R12, UR4, RZ, 0x3c, !PT ;  /* 0x000000040c0c7c12 */ /* 0x000fe2000f8e3cff */
[----:B-12---:R-:W-:Y:S07]  /*2a40*/  @!P1 BRA `(.L_x_47) ;  /* 0x0000004c00a89947 */ /* 0x006fee0003800000 */
.L_x_130:
[C---:B------:R-:W-:Y:S01]  /*2a50*/  LEA R4, R11.reuse, UR37, 0x4 ;  /* 0x000000250b047c11 */ /* 0x040fe2000f8e20ff */
[----:B-1----:R-:W-:Y:S01]  /*2a60*/  VIADD R0, R0, 0xc0 ;  /* 0x000000c000007836 */ /* 0x002fe20000000000 */
[----:B------:R-:W-:Y:S01]  /*2a70*/  SEL R8, R8, RZ, P0 ;  /* 0x000000ff08087207 */ /* 0x000fe20000000000 */
[----:B------:R-:W-:-:S03]  /*2a80*/  VIADD R11, R11, 0x1 ;  /* 0x000000010b0b7836 */ /* 0x000fc60000000000 */
[----:B------:R-:W1:Y:S01]  /*2a90*/  LDS.128 R4, [R4+0x140] ;  /* 0x0001400004047984 */ /* 0x000e620000000c00 */
[----:B------:R-:W-:Y:S02]  /*2aa0*/  PRMT R0, RZ, 0x654, R0 ;  /* 0x00000654ff007816 */ /* 0x000fe40000000000 */
[C---:B------:R-:W-:Y:S01]  /*2ab0*/  ISETP.NE.AND P1, PT, R11.reuse, 0x2, PT ;  /* 0x000000020b00780c */ /* 0x040fe20003f25270 */
[----:B------:R-:W-:Y:S01]  /*2ac0*/  @!PT LDS RZ, [RZ] ;  /* 0x00000000fffff984 */ /* 0x000fe20000000800 */
[----:B------:R-:W-:Y:S01]  /*2ad0*/  @!PT LDS RZ, [RZ] ;  /* 0x00000000fffff984 */ /* 0x000fe20000000800 */
[----:B------:R-:W-:Y:S01]  /*2ae0*/  @!PT LDS RZ, [RZ] ;  /* 0x00000000fffff984 */ /* 0x000fe20000000800 */
[----:B------:R-:W-:Y:S01]  /*2af0*/  @!PT LDS RZ, [RZ] ;  /* 0x00000000fffff984 */ /* 0x000fe20000000800 */
[----:B------:R2:W-:Y:S06]  /*2b00*/  MEMBAR.ALL.CTA ;  /* 0x0000000000007992 */ /* 0x0005ec0000008000 */
[----:B--2---:R-:W2:Y:S01]  /*2b10*/  FENCE.VIEW.ASYNC.S ;  /* 0x00000000000073c6 */ /* 0x004ea20000000000 */
[----:B------:R-:W-:Y:S01]  /*2b20*/  SEL R11, R11, RZ, P1 ;  /* 0x000000ff0b0b7207 */ /* 0x000fe20000800000 */
[----:B--2---:R2:W-:Y:S01]  /*2b30*/  SYNCS.ARRIVE.TRANS64.RED.A1T0 RZ, [R0+URZ], RZ ;  /* 0x000000ff00ff79a7 */ /* 0x0045e200081004ff */
[----:B-1----:R-:W-:-:S02]  /*2b40*/  LOP3.LUT P3, RZ, R6, 0x1, RZ, 0xc0, !PT ;  /* 0x0000000106ff7812 */ /* 0x002fc4000786c0ff */
[----:B------:R-:W-:-:S04]  /*2b50*/  SEL R5, RZ, 0x1, P1 ;  /* 0x00000001ff057807 */ /* 0x000fc80000800000 */
[----:B------:R-:W-:Y:S02]  /*2b60*/  LOP3.LUT R10, R10, R5, RZ, 0x3c, !PT ;  /* 0x000000050a0a7212 */ /* 0x000fe400078e3cff */
[----:B--2---:R-:W-:-:S04]  /*2b70*/  SEL R0, RZ, 0x1, P0 ;  /* 0x00000001ff007807 */ /* 0x004fc80000000000 */
[----:B------:R-:W-:Y:S01]  /*2b80*/  LOP3.LUT R9, R9, R0, RZ, 0x3c, !PT ;  /* 0x0000000009097212 */ /* 0x000fe200078e3cff */
[----:B------:R-:W-:Y:S06]  /*2b90*/  @P3 BRA `(.L_x_48) ;  /* 0xfffffffc002c3947 */ /* 0x000fec000383ffff */
[----:B------:R-:W-:Y:S01]  /*2ba0*/  ULEA UR5, UR6, UR37, 0x3 ;  /* 0x0000002506057291 */ /* 0x000fe2000f8e18ff */
[----:B------:R-:W-:-:S08]  /*2bb0*/  SHF.L.U32 R3, R12, 0x1f, RZ ;  /* 0x0000001f0c037819 */ /* 0x000fd000000006ff */
[----:B------:R-:W1:Y:S02]  /*2bc0*/  SYNCS.PHASECHK.TRANS64 P0, [UR5+0xc0], R3 ;  /* 0x0000c003ff0075a7 */ /* 0x000e640008001005 */
[----:B-1----:R-:W-:Y:S05]  /*2bd0*/  @P0 BRA `(.L_x_49) ;  /* 0x0000000000080947 */ /* 0x002fea0003800000 */
[----:B------:R-:W1:Y:S02]  /*2be0*/  SYNCS.PHASECHK.TRANS64.TRYWAIT P0, [UR5+0xc0], R3 ;  /* 0x0000c003ff0075a7 */ /* 0x000e640008001105 */
[----:B-1----:R-:W-:Y:S05]  /*2bf0*/  @!P0 BRA `(.L_x_50) ;  /* 0x0000004c00508947 */ /* 0x002fea0003800000 */
.L_x_49:
[----:B------:R-:W-:-:S04]  /*2c00*/  UIADD3 UR4, UPT, UPT, UR6, 0x1, URZ ;  /* 0x0000000106047890 */ /* 0x000fc8000fffe0ff */
[----:B------:R-:W-:-:S04]  /*2c10*/  UISETP.NE.AND UP0, UPT, UR4, 0x2, UPT ;  /* 0x000000020400788c */ /* 0x000fc8000bf05270 */
[----:B------:R-:W-:Y:S02]  /*2c20*/  USEL UR7, URZ, 0x1, UP0 ;  /* 0x00000001ff077887 */ /* 0x000fe40008000000 */
[----:B------:R-:W-:-:S04]  /*2c30*/  USEL UR4, UR4, URZ, UP0 ;  /* 0x000000ff04047287 */ /* 0x000fc80008000000 */
[----:B------:R-:W-:Y:S01]  /*2c40*/  ULEA UR4, UR4, UR37, 0x3 ;  /* 0x0000002504047291 */ /* 0x000fe2000f8e18ff */
[----:B-1----:R-:W-:-:S04]  /*2c50*/  LOP3.LUT R3, R12, UR7, RZ, 0x3c, !PT ;  /* 0x000000070c037c12 */ /* 0x002fc8000f8e3cff */
[----:B------:R-:W-:-:S04]  /*2c60*/  SHF.L.U32 R0, R3, 0x1f, RZ ;  /* 0x0000001f03007819 */ /* 0x000fc800000006ff */
[----:B------:R-:W1:Y:S02]  /*2c70*/  SYNCS.PHASECHK.TRANS64 P0, [UR4+0xc0], R0 ;  /* 0x0000c000ff0075a7 */ /* 0x000e640008001004 */
[----:B-1----:R-:W-:Y:S05]  /*2c80*/  @P0 EXIT ;  /* 0x000000000000094d */ /* 0x002fea0003800000 */
[----:B------:R-:W-:Y:S02]  /*2c90*/  SHF.L.U32 R3, R3, 0x1f, RZ ;  /* 0x0000001f03037819 */ /* 0x000fe400000006ff */
[----:B------:R-:W-:-:S07]  /*2ca0*/  MOV R0, UR4 ;  /* 0x0000000400007c02 */ /* 0x000fce0008000f00 */
.L_x_51:
[----:B-1----:R1:W2:Y:S02]  /*2cb0*/  SYNCS.PHASECHK.TRANS64.TRYWAIT P0, [R0+URZ+0xc0], R3 ;  /* 0x0000c003000075a7 */ /* 0x0022a400080011ff */
[----:B--2---:R-:W-:Y:S05]  /*2cc0*/  @!P0 NANOSLEEP.SYNCS 0x989680 ;  /* 0x009896800000895d */ /* 0x004fea0003900000 */
[----:B------:R-:W2:Y:S02]  /*2cd0*/  @!P0 SYNCS.PHASECHK.TRANS64 P0, [R0+URZ+0xc0], R3 ;  /* 0x0000c003000085a7 */ /* 0x000ea400080010ff */
[----:B--2---:R-:W-:Y:S05]  /*2ce0*/  @P0 EXIT ;  /* 0x000000000000094d */ /* 0x004fea0003800000 */
[----:B------:R-:W-:Y:S05]  /*2cf0*/  BRA `(.L_x_51) ;  /* 0xfffffffc00ec7947 */ /* 0x000fea000383ffff */
.L_x_44:
[----:B------:R-:W-:-:S09]  /*2d00*/  UISETP.NE.AND UP1, UPT, UR8, URZ, UPT ;  /* 0x000000ff0800728c */ /* 0x000fd2000bf25270 */
[----:B------:R-:W-:Y:S05]  /*2d10*/  BRA.U UP1, `(.L_x_52) ;  /* 0x0000000d01c47547 */ /* 0x000fea000b800000 */
[----:B------:R-:W-:Y:S01]  /*2d20*/  UMOV UR4, 0x40 ;  /* 0x0000004000047882 */ /* 0x000fe20000000000 */
[----:B------:R-:W-:Y:S01]  /*2d30*/  NOP ;  /* 0x0000000000007918 */ /* 0x000fe20000000000 */
[----:B------:R-:W-:Y:S01]  /*2d40*/  ULEA UR4, UR37, UR4, 0x18 ;  /* 0x0000000425047291 */ /* 0x000fe2000f8ec0ff */
[----:B------:R-:W-:Y:S02]  /*2d50*/  UMOV UR5, 0x400 ;  /* 0x0000040000057882 */ /* 0x000fe40000000000 */
[----:B------:R-:W-:-:S06]  /*2d60*/  ULEA UR37, UR37, UR5, 0x18 ;  /* 0x0000000525257291 */ /* 0x000fcc000f8ec0ff */
[----:B------:R-:W1:Y:S02]  /*2d70*/  LDS.U8 R0, [UR4+0x1c] ;  /* 0x00001c04ff007984 */ /* 0x000e640008000000 */
[----:B-1----:R-:W-:-:S13]  /*2d80*/  ISETP.NE.AND P0, PT, R0, RZ, PT ;  /* 0x000000ff0000720c */ /* 0x002fda0003f05270 */
[----:B------:R-:W-:Y:S05]  /*2d90*/  @P0 BRA `(.L_x_53) ;  /* 0x0000000000580947 */ /* 0x000fea0003800000 */
[----:B------:R-:W-:-:S13]  /*2da0*/  ELECT P0, URZ, PT ;  /* 0x0000000000ff782f */ /* 0x000fda0003800000 */
[----:B------:R-:W-:Y:S05]  /*2db0*/  @!P0 BRA `(.L_x_54) ;  /* 0x0000000000608947 */ /* 0x000fea0003800000 */
[----:B------:R-:W-:Y:S01]  /*2dc0*/  UMOV UR5, 0x10 ;  /* 0x0000001000057882 */ /* 0x000fe20000000000 */
[----:B------:R-:W-:Y:S01]  /*2dd0*/  HFMA2 R0, -RZ, RZ, 0, 5.9604644775390625e-08 ;  /* 0x00000001ff007431 */ /* 0x000fe200000001ff */
[----:B------:R-:W-:-:S03]  /*2de0*/  MOV R2, 0xffff ;  /* 0x0000ffff00027802 */ /* 0x000fc60000000f00 */
[----:B------:R-:W-:Y:S04]  /*2df0*/  DEPBAR.LE SB1, 0x36 ;  /* 0x00009d800000791a */ /* 0x000fe80000000000 */
[----:B------:R-:W1:Y:S02]  /*2e00*/  UTCATOMSWS.FIND_AND_SET.ALIGN UP0, UR5, UR5 ;  /* 0x00000005000575e3 */ /* 0x000e640008000800 */
[----:B-1----:R-:W-:Y:S01]  /*2e10*/  MOV R3, UR5 ;  /* 0x0000000500037c02 */ /* 0x002fe20008000f00 */
[----:B------:R-:W-:Y:S06]  /*2e20*/  BRA.U UP0, `(.L_x_55) ;  /* 0x0000000100187547 */ /* 0x000fec000b800000 */
.L_x_56:
[----:B------:R-:W-:Y:S05]  /*2e30*/  NANOSLEEP 0x64 ;  /* 0x000000640000795d */ /* 0x000fea0003800000 */
[----:B------:R-:W-:-:S05]  /*2e40*/  UMOV UR5, 0x10 ;  /* 0x0000001000057882 */ /* 0x000fca0000000000 */
[----:B------:R-:W-:Y:S04]  /*2e50*/  DEPBAR.LE SB1, 0x36 ;  /* 0x00009d800000791a */ /* 0x000fe80000000000 */
[----:B------:R-:W1:Y:S02]  /*2e60*/  UTCATOMSWS.FIND_AND_SET.ALIGN UP0, UR5, UR5 ;  /* 0x00000005000575e3 */ /* 0x000e640008000800 */
[----:B-1----:R-:W-:Y:S01]  /*2e70*/  MOV R3, UR5 ;  /* 0x0000000500037c02 */ /* 0x002fe20008000f00 */
[----:B------:R-:W-:Y:S05]  /*2e80*/  BRA.U !UP0, `(.L_x_56) ;  /* 0xfffffffd08e87547 */ /* 0x000fea000b83ffff */
.L_x_55:
[-C--:B------:R-:W-:Y:S02]  /*2e90*/  SHF.L.U32 R2, R2, R3.reuse, RZ ;  /* 0x0000000302027219 */ /* 0x080fe400000006ff */
[----:B------:R-:W-:Y:S01]  /*2ea0*/  SHF.L.U32 R0, R0, R3, RZ ;  /* 0x0000000300007219 */ /* 0x000fe200000006ff */
[----:B------:R-:W-:Y:S02]  /*2eb0*/  IMAD.SHL.U32 R3, R3, 0x20, RZ ;  /* 0x0000002003037824 */ /* 0x000fe400078e00ff */
[----:B------:R1:W-:Y:S04]  /*2ec0*/  ATOMS.OR RZ, [UR4+0x14], R2 ;  /* 0x00001402ffff798c */ /* 0x0003e8000b000004 */
[----:B------:R1:W-:Y:S04]  /*2ed0*/  ATOMS.OR RZ, [UR4+0x18], R0 ;  /* 0x00001800ffff798c */ /* 0x0003e8000b000004 */
[----:B------:R1:W-:Y:S01]  /*2ee0*/  STS [UR37+0x160], R3 ;  /* 0x00016003ff007988 */ /* 0x0003e20008000825 */
[----:B------:R-:W-:Y:S05]  /*2ef0*/  BRA `(.L_x_54) ;  /* 0x0000000000107947 */ /* 0x000fea0003800000 */
.L_x_53:
[----:B------:R-:W-:Y:S02]  /*2f00*/  MOV R0, 0xffffffff ;  /* 0xffffffff00007802 */ /* 0x000fe40000000f00 */
[----:B------:R-:W-:-:S03]  /*2f10*/  MOV R2, 0x2f40 ;  /* 0x00002f4000027802 */ /* 0x000fc60000000f00 */
[----:B------:R1:W-:Y:S04]  /*2f20*/  STS [UR37+0x160], R0 ;  /* 0x00016000ff007988 */ /* 0x0003e80008000825 */
[----:B-1-3-5:R-:W-:Y:S05]  /*2f30*/  CALL.REL.NOINC `($__internal_1_$__cuda_sm10x_tcgen05_guardrail_trap_phase_invalid_during_alloc) ;  /* 0x00000050000c7944 */ /* 0x02afea0003c00000 */
.L_x_54:
[----:B------:R-:W-:Y:S05]  /*2f40*/  WARPSYNC.ALL ;  /* 0x0000000000007948 */ /* 0x000fea0003800000 */
[----:B------:R-:W2:Y:S01]  /*2f50*/  S2UR UR5, SR_CgaCtaId ;  /* 0x00000000000579c3 */ /* 0x000ea20000008800 */
[----:B------:R-:W-:Y:S01]  /*2f60*/  UMOV UR4, 0x400 ;  /* 0x0000040000047882 */ /* 0x000fe20000000000 */
[----:B------:R-:W-:-:S06]  /*2f70*/  NOP ;  /* 0x0000000000007918 */ /* 0x000fcc0000000000 */
[----:B------:R-:W-:Y:S06]  /*2f80*/  BAR.ARV 0x6, 0xa0 ;  /* 0x0182800000007b1d */ /* 0x000fec0000002000 */
[----:B------:R-:W4:Y:S01]  /*2f90*/  LDCU UR7, c[0x0][0x38c] ;  /* 0x00007180ff0777ac */ /* 0x000f220008000800 */
[----:B------:R-:W-:Y:S01]  /*2fa0*/  IMAD.MOV.U32 R11, RZ, RZ, 0x1 ;  /* 0x00000001ff0b7424 */ /* 0x000fe200078e00ff */
[----:B------:R-:W-:Y:S01]  /*2fb0*/  CS2R R8, SRZ ;  /* 0x0000000000087805 */ /* 0x000fe2000001ff00 */
[----:B------:R-:W-:Y:S01]  /*2fc0*/  IMAD.MOV.U32 R10, RZ, RZ, RZ ;  /* 0x000000ffff0a7224 */ /* 0x000fe200078e00ff */
[----:B------:R-:W3:Y:S01]  /*2fd0*/  LDCU UR6, c[0x0][0x38c] ;  /* 0x00007180ff0677ac */ /* 0x000ee20008000800 */
[----:B------:R-:W-:Y:S01]  /*2fe0*/  UMOV UR13, URZ ;  /* 0x000000ff000d7c82 */ /* 0x000fe20008000000 */
[----:B------:R-:W-:Y:S01]  /*2ff0*/  UMOV UR12, URZ ;  /* 0x000000ff000c7c82 */ /* 0x000fe20008000000 */
[----:B--2---:R-:W-:Y:S01]  /*3000*/  ULEA UR5, UR5, UR4, 0x18 ;  /* 0x0000000405057291 */ /* 0x004fe2000f8ec0ff */
[----:B------:R-:W-:Y:S01]  /*3010*/  UMOV UR24, 0x0 ;  /* 0x0000000000187882 */ /* 0x000fe20000000000 */
[----:B------:R-:W-:-:S02]  /*3020*/  UMOV UR25, 0x4218090 ;  /* 0x0421809000197882 */ /* 0x000fc40000000000 */
[----:B------:R-:W-:Y:S02]  /*3030*/  UIADD3 UR15, UPT, UPT, UR5, 0x4400, URZ ;  /* 0x00004400050f7890 */ /* 0x000fe4000fffe0ff */
[----:B------:R-:W-:Y:S02]  /*3040*/  UIADD3 UR14, UPT, UPT, UR5, 0x14400, URZ ;  /* 0x00014400050e7890 */ /* 0x000fe4000fffe0ff */
[----:B----4-:R-:W-:Y:S01]  /*3050*/  UIADD3 UR7, UPT, UPT, UR7, 0x7f, URZ ;  /* 0x0000007f07077890 */ /* 0x010fe2000fffe0ff */
[----:B-1----:R-:W1:Y:S01]  /*3060*/  LDS R0, [UR5+0x160] ;  /* 0x00016005ff007984 */ /* 0x002e620008000800 */
[----:B------:R-:W-:Y:S02]  /*3070*/  USHF.R.U32.HI UR15, URZ, 0x4, UR15 ;  /* 0x00000004ff0f7899 */ /* 0x000fe4000801160f */
[----:B------:R-:W-:Y:S02]  /*3080*/  USHF.R.S32.HI UR4, URZ, 0x1f, UR7 ;  /* 0x0000001fff047899 */ /* 0x000fe40008011407 */
[----:B------:R-:W-:-:S02]  /*3090*/  USHF.R.U32.HI UR14, URZ, 0x4, UR14 ;  /* 0x00000004ff0e7899 */ /* 0x000fc4000801160e */
[----:B------:R-:W-:Y:S01]  /*30a0*/  ULEA.HI UR4, UR4, UR7, URZ, 0x7 ;  /* 0x0000000704047291 */ /* 0x000fe2000f8f38ff */
[----:B------:R-:W-:Y:S01]  /*30b0*/  UMOV UR22, 0x0 ;  /* 0x0000000000167882 */ /* 0x000fe20000000000 */
[----:B------:R-:W-:Y:S02]  /*30c0*/  UMOV UR23, 0x4218090 ;  /* 0x0421809000177882 */ /* 0x000fe40000000000 */
[----:B------:R-:W-:Y:S02]  /*30d0*/  USHF.R.S32.HI UR4, URZ, 0x7, UR4 ;  /* 0x00000007ff047899 */ /* 0x000fe40008011404 */
[----:B------:R-:W-:Y:S02]  /*30e0*/  ULOP3.LUT UR15, UR15, 0x3fff, URZ, 0xc0, !UPT ;  /* 0x00003fff0f0f7892 */ /* 0x000fe4000f8ec0ff */
[----:B------:R-:W-:Y:S02]  /*30f0*/  UISETP.LT.AND UP0, UPT, UR4, 0x1, UPT ;  /* 0x000000010400788c */ /* 0x000fe4000bf01270 */
[----:B------:R-:W-:-:S02]  /*3100*/  ULOP3.LUT UR14, UR14, 0x3fff, URZ, 0xc0, !UPT ;  /* 0x00003fff0e0e7892 */ /* 0x000fc4000f8ec0ff */
[----:B------:R-:W-:Y:S02]  /*3110*/  USEL UR9, UR4, 0x1, !UP0 ;  /* 0x0000000104097887 */ /* 0x000fe4000c000000 */
[----:B---3--:R-:W-:Y:S02]  /*3120*/  UISETP.GE.AND UP3, UPT, UR6, 0x1, UPT ;  /* 0x000000010600788c */ /* 0x008fe4000bf66270 */
[----:B------:R-:W-:Y:S01]  /*3130*/  UIADD3 UR9, UPT, UPT, -UR9, URZ, URZ ;  /* 0x000000ff09097290 */ /* 0x000fe2000fffe1ff */
[----:B------:R-:W-:Y:S01]  /*3140*/  UMOV UR20, 0x0 ;  /* 0x0000000000147882 */ /* 0x000fe20000000000 */
[----:B------:R-:W-:Y:S01]  /*3150*/  UMOV UR21, 0x4218090 ;  /* 0x0421809000157882 */ /* 0x000fe20000000000 */
[----:B------:R-:W-:Y:S01]  /*3160*/  UMOV UR18, 0x0 ;  /* 0x0000000000127882 */ /* 0x000fe20000000000 */
[----:B------:R-:W-:Y:S01]  /*3170*/  UMOV UR19, 0x4218090 ;  /* 0x0421809000137882 */ /* 0x000fe20000000000 */
[----:B-1----:R-:W-:-:S15]  /*3180*/  R2UR UR16, R0 ;  /* 0x00000000001072ca */ /* 0x002fde00000e0000 */
.L_x_63:
[----:B------:R-:W-:Y:S02]  /*3190*/  LEA R0, R10, UR5, 0x3 ;  /* 0x000000050a007c11 */ /* 0x000fe4000f8e18ff */
[----:B------:R-:W-:Y:S02]  /*31a0*/  SHF.L.U32 R5, R9, 0x1f, RZ ;  /* 0x0000001f09057819 */ /* 0x000fe400000006ff */
[----:B------:R-:W-:Y:S01]  /*31b0*/  PLOP3.LUT P0, PT, PT, PT, UP3, 0x80, 0x8 ;  /* 0x000000000008781c */ /* 0x000fe20003f0f038 */
[----:B------:R-:W-:Y:S01]  /*31c0*/  VIADD R3, R0, 0xc0 ;  /* 0x000000c000037836 */ /* 0x000fe20000000000 */
[----:B-1----:R-:W1:Y:S02]  /*31d0*/  SYNCS.PHASECHK.TRANS64.TRYWAIT P1, [R0+URZ+0xb0], R5 ;  /* 0x0000b005000075a7 */ /* 0x002e6400080211ff */
[----:B-1-3--:R-:W-:Y:S09]  /*31e0*/  @!P1 BRA `(.L_x_57) ;  /* 0x0000004400ec9947 */ /* 0x00aff20003800000 */
.L_x_132:
[----:B------:R-:W-:Y:S01]  /*31f0*/  LEA R4, R10, UR5, 0x4 ;  /* 0x000000050a047c11 */ /* 0x000fe2000f8e20ff */
[----:B------:R-:W-:Y:S01]  /*3200*/  @UP3 ULEA UR6, UR12, UR5, 0x3 ;  /* 0x000000050c063291 */ /* 0x000fe2000f8e18ff */
[----:B------:R-:W-:Y:S01]  /*3210*/  PLOP3.LUT P2, PT, PT, PT, PT, 0x80, 0x8 ;  /* 0x000000000008781c */ /* 0x000fe20003f4f070 */
[----:B------:R-:W-:Y:S01]  /*3220*/  ULEA UR7, UR13, UR5, 0x3 ;  /* 0x000000050d077291 */ /* 0x000fe2000f8e18ff */
[----:B------:R-:W-:Y:S02]  /*3230*/  PRMT R3, RZ, 0x654, R3 ;  /* 0x00000654ff037816 */ /* 0x000fe40000000003 */
[----:B-1----:R-:W1:Y:S01]  /*3240*/  LDS.128 R4, [R4+0x140] ;  /* 0x0001400004047984 */ /* 0x002e620000000c00 */
[----:B------:R-:W-:Y:S02]  /*3250*/  @P0 SHF.L.U32 R2, R8, 0x1f, RZ ;  /* 0x0000001f08020819 */ /* 0x000fe400000006ff */
[----:B------:R-:W-:Y:S01]  /*3260*/  SHF.L.U32 R0, R11, 0x1f, RZ ;  /* 0x0000001f0b007819 */ /* 0x000fe200000006ff */
[----:B------:R-:W-:Y:S01]  /*3270*/  @!PT LDS RZ, [RZ] ;  /* 0x00000000fffff984 */ /* 0x000fe20000000800 */
[----:B------:R-:W-:Y:S01]  /*3280*/  @!PT LDS RZ, [RZ] ;  /* 0x00000000fffff984 */ /* 0x000fe20000000800 */
[----:B------:R-:W-:Y:S01]  /*3290*/  @!PT LDS RZ, [RZ] ;  /* 0x00000000fffff984 */ /* 0x000fe20000000800 */
[----:B------:R-:W-:Y:S01]  /*32a0*/  @!PT LDS RZ, [RZ] ;  /* 0x00000000fffff984 */ /* 0x000fe20000000800 */
[----:B------:R2:W-:Y:S06]  /*32b0*/  MEMBAR.ALL.CTA ;  /* 0x0000000000007992 */ /* 0x0005ec0000008000 */
[----:B--2---:R-:W2:Y:S02]  /*32c0*/  FENCE.VIEW.ASYNC.S ;  /* 0x00000000000073c6 */ /* 0x004ea40000000000 */
[----:B--2---:R2:W-:Y:S01]  /*32d0*/  SYNCS.ARRIVE.TRANS64.RED.A1T0 RZ, [R3+URZ], RZ ;  /* 0x000000ff03ff79a7 */ /* 0x0045e200081004ff */
[----:B------:R2:W3:Y:S01]  /*32e0*/  @P0 SYNCS.PHASECHK.TRANS64.TRYWAIT P2, [UR6], R2 ;  /* 0x00000002ff0005a7 */ /* 0x0004e20008041106 */
[----:B------:R-:W-:Y:S01]  /*32f0*/  ULEA.HI UR6, UR13, UR13, URZ, 0x1 ;  /* 0x0000000d0d067291 */ /* 0x000fe2000f8f08ff */
[----:B-1----:R-:W-:-:S03]  /*3300*/  LOP3.LUT P1, RZ, R6, 0x1, RZ, 0xc0, !PT ;  /* 0x0000000106ff7812 */ /* 0x002fc6000782c0ff */
[----:B------:R-:W-:Y:S02]  /*3310*/  USHF.L.U32 UR8, UR6, 0x6, URZ ;  /* 0x0000000606087899 */ /* 0x000fe400080006ff */
[----:B------:R-:W-:Y:S02]  /*3320*/  ULOP3.LUT UR6, UR6, 0xffe, URZ, 0xc0, !UPT ;  /* 0x00000ffe06067892 */ /* 0x000fe4000f8ec0ff */
[----:B------:R-:W-:Y:S02]  /*3330*/  ULOP3.LUT UR8, UR8, 0xffffff80, URZ, 0xc0, !UPT ;  /* 0xffffff8008087892 */ /* 0x000fe4000f8ec0ff */
[----:B------:R-:W-:Y:S02]  /*3340*/  UIADD3 UR6, UPT, UPT, -UR6, UR13, URZ ;  /* 0x0000000d06067290 */ /* 0x000fe4000fffe1ff */
[----:B------:R-:W-:Y:S01]  /*3350*/  UIADD3 UR8, UPT, UPT, UR16, UR8, URZ ;  /* 0x0000000810087290 */ /* 0x000fe2000fffe0ff */
[----:B------:R-:W1:Y:S03]  /*3360*/  SYNCS.PHASECHK.TRANS64.TRYWAIT P0, [UR7+0xf0], R0 ;  /* 0x0000f000ff0075a7 */ /* 0x000e660008001107 */
[----:B------:R-:W-:Y:S01]  /*3370*/  ULEA UR8, UR6, UR8, 0x14 ;  /* 0x0000000806087291 */ /* 0x000fe2000f8ea0ff */
[----:B-123--:R-:W-:Y:S11]  /*3380*/  @!P0 BRA `(.L_x_58) ;  /* 0x0000004400988947 */ /* 0x00eff60003800000 */
.L_x_134:
[----:B------:R-:W-:Y:S01]  /*3390*/  IADD3 R10, PT, PT, R10, 0x1, RZ ;  /* 0x000000010a0a7810 */ /* 0x000fe20007ffe0ff */
[----:B------:R-:W-:Y:S06]  /*33a0*/  BRA.U !UP3, `(.L_x_59) ;  /* 0x000000010bc07547 */ /* 0x000fec000b800000 */
[----:B------:R-:W-:Y:S01]  /*33b0*/  UPLOP3.LUT UP4, UPT, UPT, UPT, UPT, 0x40, 0x4 ;  /* 0x000000000004789c */ /* 0x000fe20003f8e870 */
[----:B------:R-:W-:Y:S01]  /*33c0*/  UMOV UR11, UR9 ;  /* 0x00000009000b7c82 */ /* 0x000fe20008000000 */
[----:B------:R-:W-:Y:S01]  /*33d0*/  UMOV UR10, UR4 ;  /* 0x00000004000a7c82 */ /* 0x000fe20008000000 */
[----:B------:R-:W-:-:S08]  /*33e0*/  UMOV UR17, UR12 ;  /* 0x0000000c00117c82 */ /* 0x000fd00008000000 */
.L_x_62:
[----:B------:R-:W-:Y:S02]  /*33f0*/  UIADD3 UR11, UPT, UPT, UR11, 0x1, URZ ;  /* 0x000000010b0b7890 */ /* 0x000fe4000fffe0ff */
[----:B--2---:R-:W-:Y:S02]  /*3400*/  ULEA UR6, UR17, UR5, 0x3 ;  /* 0x0000000511067291 */ /* 0x004fe4000f8e18ff */
[----:B------:R-:W-:Y:S01]  /*3410*/  UISETP.NE.AND UP0, UPT, UR11, URZ, UPT ;  /* 0x000000ff0b00728c */ /* 0x000fe2000bf05270 */
[----:B---3--:R-:W-:Y:S10]  /*3420*/  @P2 BRA `(.L_x_60) ;  /* 0x00000000000c2947 */ /* 0x008ff40003800000 */
[----:B-1----:R-:W-:Y:S04]  /*3430*/  SHF.L.U32 R3, R8, 0x1f, RZ ;  /* 0x0000001f08037819 */ /* 0x002fe800000006ff */
[----:B------:R-:W1:Y:S02]  /*3440*/  SYNCS.PHASECHK.TRANS64.TRYWAIT P0, [UR6], R3 ;  /* 0x00000003ff0075a7 */ /* 0x000e640008001106 */
[----:B-1----:R-:W-:Y:S05]  /*3450*/  @!P0 BRA `(.L_x_61) ;  /* 0x00000044007c8947 */ /* 0x002fea0003800000 */
.L_x_60:
[----:B------:R-:W-:Y:S01]  /*3460*/  UISETP.NE.AND UP1, UPT, UR10, 0x1, UPT ;  /* 0x000000010a00788c */ /* 0x000fe2000bf25270 */
[----:B------:R-:W-:Y:S01]  /*3470*/  PLOP3.LUT P2, PT, PT, PT, PT, 0x80, 0x8 ;  /* 0x000000000008781c */ /* 0x000fe20003f4f070 */
[----:B------:R-:W-:Y:S02]  /*3480*/  UIADD3 UR12, UPT, UPT, UR17, 0x1, URZ ;  /* 0x00000001110c7890 */ /* 0x000fe4000fffe0ff */
[----:B------:R-:W-:Y:S02]  /*3490*/  ULEA UR28, UR17, UR14, 0xa ;  /* 0x0000000e111c7291 */ /* 0x000fe4000f8e50ff */
[----:B------:R-:W-:Y:S01]  /*34a0*/  UISETP.NE.AND UP2, UPT, UR12, 0x8, UPT ;  /* 0x000000080c00788c */ /* 0x000fe2000bf45270 */
[----:B------:R-:W-:Y:S01]  /*34b0*/  PLOP3.LUT P0, PT, PT, PT, UP1, 0x80, 0x8 ;  /* 0x000000000008781c */ /* 0x000fe20003f0f018 */
[----:B------:R-:W-:Y:S02]  /*34c0*/  UIADD3 UR40, UPT, UPT, UR28, 0x100, URZ ;  /* 0x000001001c287890 */ /* 0x000fe4000fffe0ff */
[----:B------:R-:W-:Y:S02]  /*34d0*/  USEL UR27, URZ, 0x1, UP2 ;  /* 0x00000001ff1b7887 */ /* 0x000fe40009000000 */
[----:B------:R-:W-:Y:S02]  /*34e0*/  USEL UR12, UR12, URZ, UP2 ;  /* 0x000000ff0c0c7287 */ /* 0x000fe40009000000 */
[----:B------:R-:W-:Y:S02]  /*34f0*/  UIADD3 UR36, UPT, UPT, UR28, 0x200, URZ ;  /* 0x000002001c247890 */ /* 0x000fe4000fffe0ff */
[----:B------:R-:W-:Y:S01]  /*3500*/  @UP1 ULEA UR26, UR12, UR5, 0x3 ;  /* 0x000000050c1a1291 */ /* 0x000fe2000f8e18ff */
[----:B------:R-:W-:Y:S01]  /*3510*/  LOP3.LUT R8, R8, UR27, RZ, 0x3c, !PT ;  /* 0x0000001b08087c12 */ /* 0x000fe2000f8e3cff */
[----:B------:R-:W-:Y:S02]  /*3520*/  UIADD3 UR32, UPT, UPT, UR28, 0x300, URZ ;  /* 0x000003001c207890 */ /* 0x000fe4000fffe0ff */
[----:B------:R-:W-:Y:S01]  /*3530*/  UIADD3 UR6, UPT, UPT, UR6, 0x40, URZ ;  /* 0x0000004006067890 */ /* 0x000fe2000fffe0ff */
[----:B-1----:R-:W-:Y:S01]  /*3540*/  @P0 SHF.L.U32 R0, R8, 0x1f, RZ ;  /* 0x0000001f08000819 */ /* 0x002fe200000006ff */
[----:B------:R-:W-:Y:S01]  /*3550*/  UIADD3 UR10, UPT, UPT, UR10, -0x1, URZ ;  /* 0xffffffff0a0a7890 */ /* 0x000fe2000fffe0ff */
[----:B------:R-:W-:Y:S02]  /*3560*/  UMOV UR29, 0x40004040 ;  /* 0x40004040001d7882 */ /* 0x000fe40000000000 */
[----:B------:R2:W3:Y:S01]  /*3570*/  @P0 SYNCS.PHASECHK.TRANS64.TRYWAIT P2, [UR26], R0 ;  /* 0x00000000ff0005a7 */ /* 0x0004e2000804111a */
[----:B------:R-:W-:Y:S01]  /*3580*/  ULEA UR26, UR17, UR15, 0x9 ;  /* 0x0000000f111a7291 */ /* 0x000fe2000f8e48ff */
[----:B------:R-:W-:Y:S01]  /*3590*/  UMOV UR27, 0x80004020 ;  /* 0x80004020001b7882 */ /* 0x000fe20000000000 */
[----:B------:R-:W-:Y:S02]  /*35a0*/  UMOV UR41, 0x40004040 ;  /* 0x4000404000297882 */ /* 0x000fe40000000000 */
[----:B------:R-:W-:Y:S02]  /*35b0*/  UIADD3 UR38, UPT, UPT, UR26, 0x80, URZ ;  /* 0x000000801a267890 */ /* 0x000fe4000fffe0ff */
[----:B------:R-:W-:Y:S02]  /*35c0*/  UIADD3 UR34, UPT, UPT, UR26, 0x100, URZ ;  /* 0x000001001a227890 */ /* 0x000fe4000fffe0ff */
[----:B------:R-:W-:Y:S01]  /*35d0*/  UIADD3 UR30, UPT, UPT, UR26, 0x180, URZ ;  /* 0x000001801a1e7890 */ /* 0x000fe2000fffe0ff */
[----:B------:R2:W-:Y:S01]  /*35e0*/  UTCQMMA gdesc[UR26], gdesc[UR28], tmem[UR8], tmem[UR24], idesc[UR25], UP4 ;  /* 0x00ff181c1a0075ea */ /* 0x0005e2000a000308 */
[----:B------:R-:W-:Y:S01]  /*35f0*/  UPLOP3.LUT UP4, UPT, UPT, UPT, UPT, 0x80, 0x8 ;  /* 0x000000000008789c */ /* 0x000fe20003f8f070 */
[----:B------:R-:W-:Y:S01]  /*3600*/  UMOV UR39, 0x80004020 ;  /* 0x8000402000277882 */ /* 0x000fe20000000000 */
[----:B------:R-:W-:Y:S01]  /*3610*/  UMOV UR37, 0x40004040 ;  /* 0x4000404000257882 */ /* 0x000fe20000000000 */
[----:B------:R2:W-:Y:S01]  /*3620*/  UTCQMMA gdesc[UR38], gdesc[UR40], tmem[UR8], tmem[UR22], idesc[UR23], UPT ;  /* 0x00ff1628260075ea */ /* 0x0005e2000b800308 */
[----:B------:R-:W-:Y:S01]  /*3630*/  UMOV UR35, 0x80004020 ;  /* 0x8000402000237882 */ /* 0x000fe20000000000 */
[----:B------:R-:W-:Y:S01]  /*3640*/  UMOV UR33, 0x40004040 ;  /* 0x4000404000217882 */ /* 0x000fe20000000000 */
[----:B------:R-:W-:Y:S01]  /*3650*/  UMOV UR31, 0x80004020 ;  /* 0x80004020001f7882 */ /* 0x000fe20000000000 */
[----:B------:R2:W-:Y:S01]  /*3660*/  UTCQMMA gdesc[UR34], gdesc[UR36], tmem[UR8], tmem[UR20], idesc[UR21], UPT ;  /* 0x00ff1424220075ea */ /* 0x0005e2000b800308 */
[----:B------:R2:W-:Y:S01]  /*3670*/  UTCQMMA gdesc[UR30], gdesc[UR32], tmem[UR8], tmem[UR18], idesc[UR19], UPT ;  /* 0x00ff12201e0075ea */ /* 0x0005e2000b800308 */
[----:B------:R2:W-:Y:S01]  /*3680*/  UTCBAR [UR6], URZ ;  /* 0x000000ff060073e9 */ /* 0x0005e200080000ff */
[----:B------:R-:W-:Y:S01]  /*3690*/  UMOV UR17, UR12 ;  /* 0x0000000c00117c82 */ /* 0x000fe20008000000 */
[----:B------:R-:W-:Y:S05]  /*36a0*/  BRA.U UP0, `(.L_x_62) ;  /* 0xfffffffd00507547 */ /* 0x000fea000b83ffff */
.L_x_59:
[----:B------:R-:W-:Y:S01]  /*36b0*/  UIADD3 UR13, UPT, UPT, UR13, 0x1, URZ ;  /* 0x000000010d0d7890 */ /* 0x000fe2000fffe0ff */
[C---:B------:R-:W-:Y:S01]  /*36c0*/  ISETP.NE.AND P0, PT, R10.reuse, 0x2, PT ;  /* 0x000000020a00780c */ /* 0x040fe20003f05270 */
[----:B------:R-:W-:Y:S02]  /*36d0*/  UIADD3 UR7, UPT, UPT, UR7, 0xd0, URZ ;  /* 0x000000d007077890 */ /* 0x000fe4000fffe0ff */
[----:B------:R-:W-:Y:S01]  /*36e0*/  UISETP.NE.AND UP0, UPT, UR13, 0x4, UPT ;  /* 0x000000040d00788c */ /* 0x000fe2000bf05270 */
[----:B-12---:R-:W-:Y:S02]  /*36f0*/  SEL R0, RZ, 0x1, P0 ;  /* 0x00000001ff007807 */ /* 0x006fe40000000000 */
[----:B------:R-:W-:Y:S01]  /*3700*/  SEL R10, R10, RZ, P0 ;  /* 0x000000ff0a0a7207 */ /* 0x000fe20000000000 */
[----:B------:R-:W-:Y:S01]  /*3710*/  USEL UR6, URZ, 0x1, UP0 ;  /* 0x00000001ff067887 */ /* 0x000fe20008000000 */
[----:B------:R-:W-:Y:S01]  /*3720*/  LOP3.LUT R9, R9, R0, RZ, 0x3c, !PT ;  /* 0x0000000009097212 */ /* 0x000fe200078e3cff */
[----:B------:R-:W-:Y:S01]  /*3730*/  USEL UR13, UR13, URZ, UP0 ;  /* 0x000000ff0d0d7287 */ /* 0x000fe20008000000 */
[----:B------:R1:W-:Y:S03]  /*3740*/  UTCBAR [UR7], URZ ;  /* 0x000000ff070073e9 */ /* 0x0003e600080000ff */
[----:B------:R-:W-:Y:S01]  /*3750*/  LOP3.LUT R11, R11, UR6, RZ, 0x3c, !PT ;  /* 0x000000060b0b7c12 */ /* 0x000fe2000f8e3cff */
[----:B------:R-:W-:Y:S07]  /*3760*/  @P1 BRA `(.L_x_63) ;  /* 0xfffffff800881947 */ /* 0x000fee000383ffff */
[----:B------:R-:W2:Y:S01]  /*3770*/  S2UR UR4, SR_CgaCtaId ;  /* 0x00000000000479c3 */ /* 0x000ea20000008800 */
[----:B------:R-:W-:Y:S01]  /*3780*/  ELECT P0, URZ, PT ;  /* 0x0000000000ff782f */ /* 0x000fe20003800000 */
[----:B------:R-:W-:Y:S01]  /*3790*/  IMAD.MOV.U32 R0, RZ, RZ, 0x1 ;  /* 0x00000001ff007424 */ /* 0x000fe200078e00ff */
[----:B------:R-:W-:Y:S01]  /*37a0*/  UIADD3 UR5, UPT, UPT, UR5, 0xf0, URZ ;  /* 0x000000f005057890 */ /* 0x000fe2000fffe0ff */
[----:B------:R-:W-:Y:S01]  /*37b0*/  SHF.L.U32 R3, R11, 0x1f, RZ ;  /* 0x0000001f0b037819 */ /* 0x000fe200000006ff */
[----:B------:R-:W-:-:S03]  /*37c0*/  UMOV UR6, 0x40 ;  /* 0x0000004000067882 */ /* 0x000fc60000000000 */
[----:B------:R-:W-:Y:S01]  /*37d0*/  UVIRTCOUNT.DEALLOC.SMPOOL 0x80 ;  /* 0x000000800000784c */ /* 0x000fe20000000000 */
[----:B--2---:R-:W-:Y:S02]  /*37e0*/  ULEA UR4, UR4, UR6, 0x18 ;  /* 0x0000000604047291 */ /* 0x004fe4000f8ec0ff */
[----:B------:R-:W-:-:S07]  /*37f0*/  ULEA UR6, UR13, UR5, 0x3 ;  /* 0x000000050d067291 */ /* 0x000fce000f8e18ff */
[----:B------:R2:W-:Y:S02]  /*3800*/  @P0 STS.U8 [UR4+0x1c], R0 ;  /* 0x00001c00ff000988 */ /* 0x0005e40008000004 */
[----:B------:R-:W4:Y:S02]  /*3810*/  SYNCS.PHASECHK.TRANS64.TRYWAIT P0, [UR6], R3 ;  /* 0x00000003ff0075a7 */ /* 0x000f240008001106 */
[----:B--2-4-:R-:W-:Y:S05]  /*3820*/  @!P0 BRA `(.L_x_64) ;  /* 0x0000004000a08947 */ /* 0x014fea0003800000 */
.L_x_137:
[----:B-1----:R-:W-:-:S04]  /*3830*/  UIADD3 UR7, UPT, UPT, UR13, 0x1, URZ ;  /* 0x000000010d077890 */ /* 0x002fc8000fffe0ff */
[----:B------:R-:W-:-:S04]  /*3840*/  UISETP.NE.AND UP0, UPT, UR7, 0x4, UPT ;  /* 0x000000040700788c */ /* 0x000fc8000bf05270 */
[----:B------:R-:W-:Y:S02]  /*3850*/  USEL UR8, URZ, 0x1, UP0 ;  /* 0x00000001ff087887 */ /* 0x000fe40008000000 */
[----:B------:R-:W-:-:S04]  /*3860*/  USEL UR7, UR7, URZ, UP0 ;  /* 0x000000ff07077287 */ /* 0x000fc80008000000 */
[----:B------:R-:W-:Y:S01]  /*3870*/  ULEA UR6, UR7, UR5, 0x3 ;  /* 0x0000000507067291 */ /* 0x000fe2000f8e18ff */
[----:B------:R-:W-:-:S04]  /*3880*/  LOP3.LUT R2, R11, UR8, RZ, 0x3c, !PT ;  /* 0x000000080b027c12 */ /* 0x000fc8000f8e3cff */
[----:B--2---:R-:W-:-:S04]  /*3890*/  SHF.L.U32 R3, R2, 0x1f, RZ ;  /* 0x0000001f02037819 */ /* 0x004fc800000006ff */
[----:B------:R-:W1:Y:S02]  /*38a0*/  SYNCS.PHASECHK.TRANS64.TRYWAIT P0, [UR6], R3 ;  /* 0x00000003ff0075a7 */ /* 0x000e640008001106 */
[----:B-1----:R-:W-:Y:S05]  /*38b0*/  @!P0 BRA `(.L_x_65) ;  /* 0x0000004000948947 */ /* 0x002fea0003800000 */
.L_x_139:
        /* <DEDUP_REMOVED lines=9> */
.L_x_141:
[----:B------:R-:W-:-:S04]  /*3950*/  UIADD3 UR7, UPT, UPT, UR7, 0x1, URZ ;  /* 0x0000000107077890 */ /* 0x000fc8000fffe0ff */
[----:B------:R-:W-:-:S04]  /*3960*/  UISETP.NE.AND UP0, UPT, UR7, 0x4, UPT ;  /* 0x000000040700788c */ /* 0x000fc8000bf05270 */
[----:B------:R-:W-:Y:S02]  /*3970*/  USEL UR6, URZ, 0x1, UP0 ;  /* 0x00000001ff067887 */ /* 0x000fe40008000000 */
[----:B------:R-:W-:-:S04]  /*3980*/  USEL UR7, UR7, URZ, UP0 ;  /* 0x000000ff07077287 */ /* 0x000fc80008000000 */
[----:B------:R-:W-:Y:S01]  /*3990*/  ULEA UR7, UR7, UR5, 0x3 ;  /* 0x0000000507077291 */ /* 0x000fe2000f8e18ff */
[----:B-1----:R-:W-:-:S04]  /*39a0*/  LOP3.LUT R3, R2, UR6, RZ, 0x3c, !PT ;  /* 0x0000000602037c12 */ /* 0x002fc8000f8e3cff */
[----:B------:R-:W-:-:S04]  /*39b0*/  SHF.L.U32 R3, R3, 0x1f, RZ ;  /* 0x0000001f03037819 */ /* 0x000fc800000006ff */
[----:B------:R-:W1:Y:S02]  /*39c0*/  SYNCS.PHASECHK.TRANS64.TRYWAIT P0, [UR7], R3 ;  /* 0x00000003ff0075a7 */ /* 0x000e640008001107 */
[----:B-1----:R-:W-:Y:S05]  /*39d0*/  @!P0 BRA `(.L_x_67) ;  /* 0x00000040007c8947 */ /* 0x002fea0003800000 */
.L_x_143:
[----:B------:R-:W-:Y:S01]  /*39e0*/  NOP ;  /* 0x0000000000007918 */ /* 0x000fe20000000000 */
[----:B-1----:R-:W1:Y:S01]  /*39f0*/  LDS R0, [UR4+0x14] ;  /* 0x00001404ff007984 */ /* 0x002e620008000800 */
[----:B------:R-:W-:Y:S01]  /*3a00*/  ULOP3.LUT UR6, UR16, 0xffff, URZ, 0xc0, !UPT ;  /* 0x0000ffff10067892 */ /* 0x000fe2000f8ec0ff */
[----:B------:R-:W-:Y:S01]  /*3a10*/  UMOV UR8, 0xffff ;  /* 0x0000ffff00087882 */ /* 0x000fe20000000000 */
[----:B------:R-:W-:Y:S02]  /*3a20*/  UMOV UR5, 0x1 ;  /* 0x0000000100057882 */ /* 0x000fe40000000000 */
[----:B------:R-:W-:-:S04]  /*3a30*/  USHF.R.U32.HI UR6, URZ, 0x5, UR6 ;  /* 0x00000005ff067899 */ /* 0x000fc80008011606 */
[----:B------:R-:W-:Y:S02]  /*3a40*/  USHF.L.U32 UR8, UR8, UR6, URZ ;  /* 0x0000000608087299 */ /* 0x000fe400080006ff */
[----:B------:R-:W-:-:S04]  /*3a50*/  USHF.L.U32 UR5, UR5, UR6, URZ ;  /* 0x0000000605057299 */ /* 0x000fc800080006ff */
[----:B-1----:R-:W-:-:S04]  /*3a60*/  LOP3.LUT R0, R0, UR8, RZ, 0xc0, !PT ;  /* 0x0000000800007c12 */ /* 0x002fc8000f8ec0ff */
[----:B------:R-:W-:-:S13]  /*3a70*/  ISETP.NE.AND P0, PT, R0, UR8, PT ;  /* 0x0000000800007c0c */ /* 0x000fda000bf05270 */
[----:B------:R-:W-:Y:S05]  /*3a80*/  @P0 BRA `(.L_x_68) ;  /* 0x0000000000580947 */ /* 0x000fea0003800000 */
[----:B------:R-:W1:Y:S02]  /*3a90*/  LDS R0, [UR4+0x18] ;  /* 0x00001804ff007984 */ /* 0x000e640008000800 */
[----:B-1----:R-:W-:-:S04]  /*3aa0*/  LOP3.LUT R0, R0, UR5, RZ, 0xc0, !PT ;  /* 0x0000000500007c12 */ /* 0x002fc8000f8ec0ff */
[----:B------:R-:W-:-:S13]  /*3ab0*/  ISETP.NE.AND P0, PT, R0, UR5, PT ;  /* 0x0000000500007c0c */ /* 0x000fda000bf05270 */
[----:B------:R-:W-:Y:S05]  /*3ac0*/  @P0 BRA `(.L_x_69) ;  /* 0x00000000003c0947 */ /* 0x000fea0003800000 */
[----:B------:R-:W1:Y:S01]  /*3ad0*/  S2R R2, SR_LANEID ;  /* 0x0000000000027919 */ /* 0x000e620000000000 */
[----:B------:R-:W-:Y:S01]  /*3ae0*/  ULOP3.LUT UR8, URZ, UR8, URZ, 0x33, !UPT ;  /* 0x00000008ff087292 */ /* 0x000fe2000f8e33ff */
[----:B------:R-:W-:Y:S01]  /*3af0*/  LOP3.LUT R4, RZ, UR5, RZ, 0x33, !PT ;  /* 0x00000005ff047c12 */ /* 0x000fe2000f8e33ff */
[----:B------:R-:W-:Y:S02]  /*3b00*/  VOTEU.ANY UR7, UPT, PT ;  /* 0x0000000000077886 */ /* 0x000fe400038e0100 */
[----:B------:R-:W-:Y:S01]  /*3b10*/  UFLO.U32 UR7, UR7 ;  /* 0x00000007000772bd */ /* 0x000fe200080e0000 */
[----:B------:R-:W2:Y:S01]  /*3b20*/  REDUX UR5, R4 ;  /* 0x00000000040573c4 */ /* 0x000ea20000000000 */
[----:B------:R-:W-:-:S06]  /*3b30*/  IMAD.U32 R0, RZ, RZ, UR8 ;  /* 0x00000008ff007e24 */ /* 0x000fcc000f8e00ff */
[----:B------:R4:W-:Y:S01]  /*3b40*/  UTCATOMSWS.AND URZ, UR8 ;  /* 0x0000000800ff79e3 */ /* 0x0009e20008000000 */
[----:B------:R-:W3:Y:S01]  /*3b50*/  REDUX UR6, R0 ;  /* 0x00000000000673c4 */ /* 0x000ee20000000000 */
[----:B-1----:R-:W-:Y:S01]  /*3b60*/  ISETP.EQ.U32.AND P0, PT, R2, UR7, PT ;  /* 0x0000000702007c0c */ /* 0x002fe2000bf02070 */
[----:B--2---:R-:W-:Y:S01]  /*3b70*/  IMAD.U32 R2, RZ, RZ, UR5 ;  /* 0x00000005ff027e24 */ /* 0x004fe2000f8e00ff */
[----:B---3--:R-:W-:-:S11]  /*3b80*/  MOV R3, UR6 ;  /* 0x0000000600037c02 */ /* 0x008fd60008000f00 */
[----:B------:R4:W-:Y:S04]  /*3b90*/  @P0 ATOMS.AND RZ, [UR4+0x14], R3 ;  /* 0x00001403ffff098c */ /* 0x0009e8000a800004 */
[----:B------:R4:W-:Y:S01]  /*3ba0*/  @P0 ATOMS.AND RZ, [UR4+0x18], R2 ;  /* 0x00001802ffff098c */ /* 0x0009e2000a800004 */
[----:B------:R-:W-:Y:S05]  /*3bb0*/  BRA `(.L_x_70) ;  /* 0x0000000000147947 */ /* 0x000fea0003800000 */
.L_x_69:
[----:B------:R-:W-:Y:S02]  /*3bc0*/  MOV R2, 0x3be0 ;  /* 0x00003be000027802 */ /* 0x000fe40000000f00 */
[----:B---3-5:R-:W-:Y:S05]  /*3bd0*/  CALL.REL.NOINC `($__internal_0_$__cuda_sm10x_tcgen05_guardrail_trap_col_being_dealloced_not_returned_by_alloc) ;  /* 0x0000004000d87944 */ /* 0x028fea0003c00000 */
[----:B------:R-:W-:Y:S05]  /*3be0*/  BRA `(.L_x_70) ;  /* 0x0000000000087947 */ /* 0x000fea0003800000 */
.L_x_68:
[----:B------:R-:W-:Y:S02]  /*3bf0*/  MOV R2, 0x3c10 ;  /* 0x00003c1000027802 */ /* 0x000fe40000000f00 */
[----:B---3-5:R-:W-:Y:S05]  /*3c00*/  CALL.REL.NOINC `($__internal_2_$__cuda_sm10x_tcgen05_guardrail_trap_unallocated_columns_being_dealloced) ;  /* 0x0000004000e47944 */ /* 0x028fea0003c00000 */
.L_x_70:
[----:B------:R-:W-:Y:S01]  /*3c10*/  NOP ;  /* 0x0000000000007918 */ /* 0x000fe20000000000 */
[----:B----4-:R-:W-:Y:S05]  /*3c20*/  EXIT ;  /* 0x000000000000794d */ /* 0x010fea0003800000 */
.L_x_52:
[----:B------:R-:W-:-:S09]  /*3c30*/  UISETP.NE.OR UP2, UPT, UR8, 0x3, !UP2 ;  /* 0x000000030800788c */ /* 0x000fd2000d745670 */
[----:B------:R-:W-:Y:S05]  /*3c40*/  BRA.U UP2, `(.L_x_71) ;  /* 0x0000000d02407547 */ /* 0x000fea000b800000 */
[----:B------:R-:W1:Y:S01]  /*3c50*/  LDC R0, c[0x0][0xb30] ;  /* 0x0002cc00ff007b82 */ /* 0x000e620000000800 */
[----:B------:R-:W2:Y:S01]  /*3c60*/  LDCU.64 UR8, c[0x0][0x888] ;  /* 0x00011100ff0877ac */ /* 0x000ea20008000a00 */
[----:B------:R-:W-:Y:S02]  /*3c70*/  HFMA2 R29, -RZ, RZ, 0, 0 ;  /* 0x00000000ff1d7431 */ /* 0x000fe400000001ff */
[----:B------:R-:W-:Y:S01]  /*3c80*/  IMAD.MOV.U32 R31, RZ, RZ, 0x1 ;  /* 0x00000001ff1f7424 */ /* 0x000fe200078e00ff */
[----:B------:R-:W-:Y:S01]  /*3c90*/  MOV R23, 0x1000 ;  /* 0x0000100000177802 */ /* 0x000fe20000000f00 */
[----:B------:R-:W4:Y:S01]  /*3ca0*/  LDCU.64 UR4, c[0x0][0x890] ;  /* 0x00011200ff0477ac */ /* 0x000f220008000a00 */
[----:B------:R-:W-:Y:S01]  /*3cb0*/  IMAD.MOV.U32 R30, RZ, RZ, RZ ;  /* 0x000000ffff1e7224 */ /* 0x000fe200078e00ff */
[----:B------:R-:W3:Y:S01]  /*3cc0*/  LDC R19, c[0x0][0x370] ;  /* 0x0000dc00ff137b82 */ /* 0x000ee20000000800 */
[----:B------:R-:W-:Y:S01]  /*3cd0*/  UMOV UR7, 0x400 ;  /* 0x0000040000077882 */ /* 0x000fe20000000000 */
[----:B------:R-:W-:-:S02]  /*3ce0*/  UPLOP3.LUT UP1, UPT, UPT, UPT, UPT, 0x40, 0x4 ;  /* 0x000000000004789c */ /* 0x000fc40003f2e870 */
[----:B------:R-:W-:-:S04]  /*3cf0*/  ULEA UR7, UR37, UR7, 0x18 ;  /* 0x0000000725077291 */ /* 0x000fc8000f8ec0ff */
[----:B------:R-:W3:Y:S01]  /*3d00*/  LDC R2, c[0x0][0xb0c] ;  /* 0x0002c300ff027b82 */ /* 0x000ee20000000800 */
[----:B------:R-:W-:Y:S02]  /*3d10*/  UIADD3 UR13, UPT, UPT, UR7, 0x88, URZ ;  /* 0x00000088070d7890 */ /* 0x000fe4000fffe0ff */
[----:B--2---:R-:W-:Y:S02]  /*3d20*/  UISETP.NE.U32.AND UP2, UPT, UR8, URZ, UPT ;  /* 0x000000ff0800728c */ /* 0x004fe4000bf45070 */
[----:B------:R-:W-:Y:S02]  /*3d30*/  UIADD3 UR17, UPT, UPT, UR7, 0x80, URZ ;  /* 0x0000008007117890 */ /* 0x000fe4000fffe0ff */
[----:B----4-:R-:W-:Y:S01]  /*3d40*/  UISETP.NE.U32.AND UP3, UPT, UR4, URZ, UPT ;  /* 0x000000ff0400728c */ /* 0x010fe2000bf65070 */
[----:B------:R-:W2:Y:S01]  /*3d50*/  LDC R18, c[0x0][0xb20] ;  /* 0x0002c800ff127b82 */ /* 0x000ea20000000800 */
[----:B-1----:R-:W-:Y:S01]  /*3d60*/  ISETP.NE.AND P1, PT, R0, 0x1, PT ;  /* 0x000000010000780c */ /* 0x002fe20003f25270 */
[----:B------:R-:W-:-:S02]  /*3d70*/  UISETP.NE.AND.EX UP2, UPT, UR9, URZ, UPT, UP2 ;  /* 0x000000ff0900728c */ /* 0x000fc4000bf45320 */
[----:B------:R-:W-:Y:S02]  /*3d80*/  UPRMT UR13, UR37, 0x654, UR13 ;  /* 0x00000654250d7896 */ /* 0x000fe4000800000d */
[----:B------:R-:W-:Y:S02]  /*3d90*/  UISETP.NE.AND.EX UP3, UPT, UR5, URZ, UPT, UP3 ;  /* 0x000000ff0500728c */ /* 0x000fe4000bf65330 */
[----:B------:R-:W1:Y:S08]  /*3da0*/  LDC.64 R32, c[0x0][0x348] ;  /* 0x0000d200ff207b82 */ /* 0x000e700000000a00 */
[----:B------:R-:W4:Y:S08]  /*3db0*/  LDC.64 R16, c[0x0][0xb10] ;  /* 0x0002c400ff107b82 */ /* 0x000f300000000a00 */
[----:B------:R-:W1:Y:S08]  /*3dc0*/  LDC.64 R6, c[0x0][0xb18] ;  /* 0x0002c600ff067b82 */ /* 0x000e700000000a00 */
[----:B------:R-:W1:Y:S08]  /*3dd0*/  LDC.64 R4, c[0x0][0xb28] ;  /* 0x0002ca00ff047b82 */ /* 0x000e700000000a00 */
[----:B--23--:R-:W1:Y:S02]  /*3de0*/  LDC R22, c[0x0][0x374] ;  /* 0x0000dd00ff167b82 */ /* 0x00ce640000000800 */
.L_x_80:
[C---:B------:R-:W-:Y:S02]  /*3df0*/  LEA R0, R30.reuse, UR7, 0x3 ;  /* 0x000000071e007c11 */ /* 0x040fe4000f8e18ff */
[----:B------:R-:W-:Y:S02]  /*3e00*/  SHF.L.U32 R3, R29, 0x1f, RZ ;  /* 0x0000001f1d037819 */ /* 0x000fe400000006ff */
[----:B------:R-:W-:Y:S02]  /*3e10*/  LEA R24, R30, UR7, 0x4 ;  /* 0x000000071e187c11 */ /* 0x000fe4000f8e20ff */
[----:B--2---:R-:W2:Y:S02]  /*3e20*/  SYNCS.PHASECHK.TRANS64.TRYWAIT P0, [R0+URZ+0xb0], R3 ;  /* 0x0000b003000075a7 */ /* 0x004ea400080011ff */
[----:B--2---:R-:W-:Y:S05]  /*3e30*/  @!P0 BRA `(.L_x_72) ;  /* 0x0000003c007c8947 */ /* 0x004fea0003800000 */
.L_x_144:
[----:B------:R-:W-:Y:S01]  /*3e40*/  ISETP.GE.AND P0, PT, R40, 0x1, PT ;  /* 0x000000012800780c */ /* 0x000fe20003f06270 */
[----:B------:R-:W3:Y:S01]  /*3e50*/  LDS.128 R24, [R24+0x140] ;  /* 0x0001400018187984 */ /* 0x000ee20000000c00 */
[----:B--2---:R-:W-:Y:S01]  /*3e60*/  VIADD R0, R0, 0xc0 ;  /* 0x000000c000007836 */ /* 0x004fe20000000000 */
[----:B------:R-:W-:Y:S01]  /*3e70*/  @!PT LDS RZ, [RZ] ;  /* 0x00000000fffff984 */ /* 0x000fe20000000800 */
[----:B------:R-:W-:Y:S01]  /*3e80*/  @!PT LDS RZ, [RZ] ;  /* 0x00000000fffff984 */ /* 0x000fe20000000800 */
[----:B------:R-:W-:Y:S01]  /*3e90*/  @!PT LDS RZ, [RZ] ;  /* 0x00000000fffff984 */ /* 0x000fe20000000800 */
[----:B------:R-:W-:Y:S01]  /*3ea0*/  @!PT LDS RZ, [RZ] ;  /* 0x00000000fffff984 */ /* 0x000fe20000000800 */
[----:B------:R2:W-:Y:S06]  /*3eb0*/  MEMBAR.ALL.CTA ;  /* 0x0000000000007992 */ /* 0x0005ec0000008000 */
[----:B--2---:R-:W2:Y:S01]  /*3ec0*/  FENCE.VIEW.ASYNC.S ;  /* 0x00000000000073c6 */ /* 0x004ea20000000000 */
[----:B------:R-:W-:Y:S04]  /*3ed0*/  PRMT R0, RZ, 0x654, R0 ;  /* 0x00000654ff007816 */ /* 0x000fe80000000000 */
[----:B--2---:R2:W-:Y:S01]  /*3ee0*/  SYNCS.ARRIVE.TRANS64.RED.A1T0 RZ, [R0+URZ], RZ ;  /* 0x000000ff00ff79a7 */ /* 0x0045e200081004ff */
[----:B---3--:R-:W-:Y:S11]  /*3ef0*/  LOP3.LUT P3, RZ, R26, 0x1, RZ, 0xc0, !PT ;  /* 0x000000011aff7812 */ /* 0x008ff6000786c0ff */
[----:B------:R-:W-:Y:S02]  /*3f00*/  @!UPT UIADD3 URZ, UPT, UPT, URZ, URZ, URZ ;  /* 0x000000fffffff290 */ /* 0x000fe4000fffe0ff */
[----:B------:R-:W-:Y:S02]  /*3f10*/  @P3 MOV R13, R24 ;  /* 0x00000018000d3202 */ /* 0x000fe40000000f00 */
[----:B------:R-:W-:Y:S01]  /*3f20*/  @P3 LOP3.LUT R8, R25, 0xffff, RZ, 0xc0, !PT ;  /* 0x0000ffff19083812 */ /* 0x000fe200078ec0ff */
[----:B--2---:R-:W-:Y:S06]  /*3f30*/  @!P0 BRA `(.L_x_73) ;  /* 0x0000000000a48947 */ /* 0x004fec0003800000 */
[----:B-1----:R-:W-:Y:S01]  /*3f40*/  IMAD.HI.U32 R35, R22, R7, RZ ;  /* 0x0000000716237227 */ /* 0x002fe200078e00ff */
[----:B------:R-:W-:Y:S02]  /*3f50*/  ISETP.NE.AND P0, PT, R6, 0x1, PT ;  /* 0x000000010600780c */ /* 0x000fe40003f05270 */
[----:B------:R-:W-:Y:S01]  /*3f60*/  ISETP.NE.AND P2, PT, R40, 0x1, PT ;  /* 0x000000012800780c */ /* 0x000fe20003f45270 */
[----:B----4-:R-:W-:Y:S01]  /*3f70*/  IMAD.HI.U32 R34, R19, R16, RZ ;  /* 0x0000001013227227 */ /* 0x010fe200078e00ff */
[----:B------:R-:W-:Y:S02]  /*3f80*/  SHF.R.U32.HI R35, RZ, R18, R35 ;  /* 0x00000012ff237219 */ /* 0x000fe40000011623 */
[----:B------:R-:W-:Y:S01]  /*3f90*/  ISETP.NE.AND P4, PT, R2, 0x1, PT ;  /* 0x000000010200780c */ /* 0x000fe20003f85270 */
[----:B------:R-:W-:Y:S01]  /*3fa0*/  IMAD.HI.U32 R36, R13, R16, RZ ;  /* 0x000000100d247227 */ /* 0x000fe200078e00ff */
[----:B------:R-:W-:Y:S02]  /*3fb0*/  SHF.R.U32.HI R34, RZ, R17, R34 ;  /* 0x00000011ff227219 */ /* 0x000fe40000011622 */
[----:B------:R-:W-:Y:S01]  /*3fc0*/  SEL R3, R22, R35, !P0 ;  /* 0x0000002316037207 */ /* 0x000fe20004000000 */
[C---:B------:R-:W-:Y:S01]  /*3fd0*/  IMAD.HI.U32 R35, R8.reuse, R7, RZ ;  /* 0x0000000708237227 */ /* 0x040fe200078e00ff */
[----:B------:R-:W-:Y:S02]  /*3fe0*/  SEL R11, R19, R34, !P4 ;  /* 0x00000022130b7207 */ /* 0x000fe40006000000 */
[----:B------:R-:W-:Y:S01]  /*3ff0*/  SHF.R.U32.HI R36, RZ, R17, R36 ;  /* 0x00000011ff247219 */ /* 0x000fe20000011624 */
[----:B------:R-:W-:Y:S01]  /*4000*/  IMAD.HI.U32 R38, R3, R4, RZ ;  /* 0x0000000403267227 */ /* 0x000fe200078e00ff */
[----:B------:R-:W-:Y:S03]  /*4010*/  SHF.R.U32.HI R35, RZ, R18, R35 ;  /* 0x00000012ff237219 */ /* 0x000fe60000011623 */
[----:B------:R-:W-:Y:S01]  /*4020*/  IMAD.HI.U32 R34, R11, R4, RZ ;  /* 0x000000040b227227 */ /* 0x000fe200078e00ff */
[----:B------:R-:W-:Y:S02]  /*4030*/  @P2 SHF.R.U32.HI R3, RZ, R5, R38 ;  /* 0x00000005ff032219 */ /* 0x000fe40000011626 */
[----:B------:R-:W-:Y:S02]  /*4040*/  SEL R9, R8, R35, !P0 ;  /* 0x0000002308097207 */ /* 0x000fe40004000000 */
[----:B------:R-:W-:Y:S01]  /*4050*/  @P2 SHF.R.U32.HI R11, RZ, R5, R34 ;  /* 0x00000005ff0b2219 */ /* 0x000fe20000011622 */
[C---:B------:R-:W-:Y:S01]  /*4060*/  IMAD R10, R40.reuse, R3, RZ ;  /* 0x00000003280a7224 */ /* 0x040fe200078e02ff */
[----:B------:R-:W-:Y:S01]  /*4070*/  SEL R3, R13, R36, !P4 ;  /* 0x000000240d037207 */ /* 0x000fe20006000000 */
[C---:B------:R-:W-:Y:S03]  /*4080*/  IMAD.HI.U32 R14, R9.reuse, R4, RZ ;  /* 0x00000004090e7227 */ /* 0x040fe600078e00ff */
[----:B------:R-:W-:Y:S01]  /*4090*/  ISETP.GE.AND P0, PT, R9, R10, PT ;  /* 0x0000000a0900720c */ /* 0x000fe20003f06270 */
[C---:B------:R-:W-:Y:S01]  /*40a0*/  IMAD R12, R40.reuse, R11, RZ ;  /* 0x0000000b280c7224 */ /* 0x040fe200078e02ff */
[-C--:B------:R-:W-:Y:S04]  /*40b0*/  SHF.R.U32.HI R14, RZ, R5.reuse, R14 ;  /* 0x00000005ff0e7219 */ /* 0x080fe8000001160e */
[----:B------:R-:W-:Y:S02]  /*40c0*/  ISETP.GE.OR P0, PT, R3, R12, P0 ;  /* 0x0000000c0300720c */ /* 0x000fe40000706670 */
[----:B------:R-:W-:Y:S05]  /*40d0*/  SEL R15, R9, R14, !P2 ;  /* 0x0000000e090f7207 */ /* 0x000fea0005000000 */
[----:B------:R-:W-:Y:S04]  /*40e0*/  IMAD.MOV R14, RZ, RZ, -R15 ;  /* 0x000000ffff0e7224 */ /* 0x000fe800078e0a0f */
[----:B------:R-:W-:Y:S02]  /*40f0*/  IMAD R14, R40, R14, R9 ;  /* 0x0000000e280e7224 */ /* 0x000fe400078e0209 */
[C---:B------:R-:W-:Y:S05]  /*4100*/  @!P0 IMAD.HI.U32 R10, R3.reuse, R4, RZ ;  /* 0x00000004030a8227 */ /* 0x040fea00078e00ff */
[----:B------:R-:W-:Y:S04]  /*4110*/  @!P0 SHF.R.U32.HI R10, RZ, R5, R10 ;  /* 0x00000005ff0a8219 */ /* 0x000fe8000001160a */
[----:B------:R-:W-:Y:S01]  /*4120*/  @!P0 SEL R0, R3, R10, !P2 ;  /* 0x0000000a03008207 */ /* 0x000fe20005000000 */
[----:B------:R-:W-:Y:S03]  /*4130*/  IMAD.MOV R10, RZ, RZ, -R3 ;  /* 0x000000ffff0a7224 */ /* 0x000fe600078e0a03 */
[----:B------:R-:W-:Y:S01]  /*4140*/  @!P0 IADD3 R15, PT, PT, R15, -R0, RZ ;  /* 0x800000000f0f8210 */ /* 0x000fe20007ffe0ff */
[----:B------:R-:W-:Y:S01]  /*4150*/  @!P0 IMAD R0, R11, R14, R0 ;  /* 0x0000000e0b008224 */ /* 0x000fe200078e0200 */
[----:B------:R-:W-:Y:S01]  /*4160*/  IADD3 R11, PT, PT, -R9, RZ, RZ ;  /* 0x000000ff090b7210 */ /* 0x000fe20007ffe1ff */
[----:B------:R-:W-:Y:S02]  /*4170*/  IMAD R13, R2, R10, R13 ;  /* 0x0000000a020d7224 */ /* 0x000fe400078e020d */
[----:B------:R-:W-:Y:S02]  /*4180*/  @!P0 IMAD R9, R15, R40, R3 ;  /* 0x000000280f098224 */ /* 0x000fe400078e0203 */
[----:B------:R-:W-:Y:S02]  /*4190*/  @!P0 IMAD.MOV.U32 R3, RZ, RZ, R0 ;  /* 0x000000ffff038224 */ /* 0x000fe400078e0000 */
[----:B------:R-:W-:Y:S02]  /*41a0*/  IMAD R8, R6, R11, R8 ;  /* 0x0000000b06087224 */ /* 0x000fe400078e0208 */
[----:B------:R-:W-:Y:S02]  /*41b0*/  IMAD R13, R3, R2, R13 ;  /* 0x00000002030d7224 */ /* 0x000fe400078e020d */
[----:B------:R-:W-:Y:S02]  /*41c0*/  IMAD R8, R9, R6, R8 ;  /* 0x0000000609087224 */ /* 0x000fe400078e0208 */
.L_x_73:
[----:B------:R-:W-:Y:S05]  /*41d0*/  BRA.U UP1, `(.L_x_74) ;  /* 0x0000000101107547 */ /* 0x000fea000b800000 */
[----:B------:R-:W-:Y:S04]  /*41e0*/  MOV R0, UR6 ;  /* 0x0000000600007c02 */ /* 0x000fe80008000f00 */
[----:B------:R-:W-:Y:S04]  /*41f0*/  SHF.L.U32 R3, R0, 0x1f, RZ ;  /* 0x0000001f00037819 */ /* 0x000fe800000006ff */
[----:B------:R-:W2:Y:S02]  /*4200*/  SYNCS.PHASECHK.TRANS64.TRYWAIT P0, [UR7+0xa8], R3 ;  /* 0x0000a803ff0075a7 */ /* 0x000ea40008001107 */
[----:B--2---:R-:W-:Y:S05]  /*4210*/  @!P0 BRA `(.L_x_75) ;  /* 0x0000003800988947 */ /* 0x004fea0003800000 */
.L_x_74:
[----:B------:R-:W-:Y:S02]  /*4220*/  R2UR UR19, R21 ;  /* 0x00000000151372ca */ /* 0x000fe400000e0000 */
[----:B------:R-:W-:Y:S02]  /*4230*/  R2UR UR18, R20 ;  /* 0x00000000141272ca */ /* 0x000fe400000e0000 */
[----:B------:R-:W-:Y:S02]  /*4240*/  ISETP.NE.U32.AND P2, PT, RZ, UR4, PT ;  /* 0x00000004ff007c0c */ /* 0x000fe4000bf45070 */
[----:B------:R-:W-:Y:S02]  /*4250*/  SHF.L.U32 R12, R31, 0x1f, RZ ;  /* 0x0000001f1f0c7819 */ /* 0x000fe400000006ff */
[----:B------:R-:W-:Y:S05]  /*4260*/  ISETP.NE.AND.EX P2, PT, RZ, UR5, PT, P2 ;  /* 0x00000005ff007c0c */ /* 0x000fea000bf45320 */
[----:B------:R-:W-:Y:S02]  /*4270*/  USHF.L.U32 UR19, UR19, 0x6, URZ ;  /* 0x0000000613137899 */ /* 0x000fe400080006ff */
[----:B------:R-:W-:Y:S01]  /*4280*/  USHF.L.U32 UR18, UR18, 0x7, URZ ;  /* 0x0000000712127899 */ /* 0x000fe200080006ff */
[----:B------:R-:W-:Y:S11]  /*4290*/  BRA.U !UP3, `(.L_x_76) ;  /* 0x000000010b347547 */ /* 0x000ff6000b800000 */
[----:B------:R-:W-:Y:S01]  /*42a0*/  UPLOP3.LUT UP0, UPT, UPT, UPT, UP2, 0x80, 0x8 ;  /* 0x000000000008789c */ /* 0x000fe20003f0f020 */
[----:B--2---:R-:W-:Y:S02]  /*42b0*/  HFMA2 R0, -RZ, RZ, 0, 5.9604644775390625e-08 ;  /* 0x00000001ff007431 */ /* 0x004fe400000001ff */
[----:B------:R-:W-:Y:S03]  /*42c0*/  IMAD.MOV.U32 R95, RZ, RZ, 0x1 ;  /* 0x00000001ff5f7424 */ /* 0x000fe600078e00ff */
[----:B------:R-:W-:Y:S05]  /*42d0*/  PLOP3.LUT P0, PT, PT, PT, UP0, 0x80, 0x8 ;  /* 0x000000000008781c */ /* 0x000fea0003f0f008 */
[----:B------:R-:W2:Y:S01]  /*42e0*/  @UP0 LDCU.64 UR10, c[0x0][0x888] ;  /* 0x00011100ff0a07ac */ /* 0x000ea20008000a00 */
[----:B------:R-:W-:Y:S07]  /*42f0*/  @UP0 UIMAD UR8, UR36, UR4, URZ ;  /* 0x00000004240802a4 */ /* 0x000fee000f8e02ff */
[----:B------:R-:W-:Y:S01]  /*4300*/  @!P0 PRMT R95, R0, 0x7610, R95 ;  /* 0x00007610005f8816 */ /* 0x000fe2000000005f */
[----:B--2---:R-:W-:Y:S03]  /*4310*/  @UP0 UIMAD.WIDE UR10, UR8, 0x4, UR10 ;  /* 0x00000004080a08a5 */ /* 0x004fe6000f8e020a */
[----:B------:R-:W2:Y:S03]  /*4320*/  @!UP0 LDCU UR8, c[0x0][0x880] ;  /* 0x00011000ff0887ac */ /* 0x000ea60008000800 */
[----:B------:R-:W-:Y:S01]  /*4330*/  IMAD.U32 R10, RZ, RZ, UR10 ;  /* 0x0000000aff0a7e24 */ /* 0x000fe2000f8e00ff */
[----:B------:R-:W-:Y:S05]  /*4340*/  MOV R11, UR11 ;  /* 0x0000000b000b7c02 */ /* 0x000fea0008000f00 */
[----:B-----5:R3:W5:Y:S02]  /*4350*/  @P0 LDG.E R49, desc[UR46][R10.64] ;  /* 0x0000002e0a310981 */ /* 0x020764000c1e1900 */
[----:B--23--:R-:W-:Y:S07]  /*4360*/  @!P0 IMAD.U32 R49, RZ, RZ, UR8 ;  /* 0x00000008ff318e24 */ /* 0x00cfee000f8e00ff */
.L_x_76:
[----:B-----5:R-:W-:Y:S01]  /*4370*/  @!P2 FSETP.EQ.AND P0, PT, R49, RZ, PT ;  /* 0x000000ff3100a20b */ /* 0x020fe20003f02000 */
[----:B------:R-:W-:Y:S01]  /*4380*/  @!UPT UIADD3 URZ, UPT, UPT, URZ, URZ, URZ ;  /* 0x000000fffffff290 */ /* 0x000fe2000fffe0ff */
[----:B------:R-:W-:Y:S11]  /*4390*/  @!P2 BRA `(.L_x_77) ;  /* 0x000000000014a947 */ /* 0x000ff60003800000 */
[----:B------:R-:W-:Y:S02]  /*43a0*/  LOP3.LUT P2, RZ, R95, 0xff, RZ, 0xc0, !PT ;  /* 0x000000ff5fff7812 */ /* 0x000fe4000784c0ff */
[----:B------:R-:W-:Y:S04]  /*43b0*/  PLOP3.LUT P0, PT, PT, PT, UP0, 0x80, 0x8 ;  /* 0x000000000008781c */ /* 0x000fe80003f0f008 */
[----:B------:R-:W-:Y:S07]  /*43c0*/  PLOP3.LUT P0, PT, P0, PT, PT, 0x8, 0x80 ;  /* 0x000000000080781c */ /* 0x000fee000070e170 */
[----:B------:R-:W-:Y:S11]  /*43d0*/  @P2 FSETP.EQ.AND P0, PT, R49, RZ, PT ;  /* 0x000000ff3100220b */ /* 0x000ff60003f02000 */
[----:B------:R-:W-:Y:S02]  /*43e0*/  @!UPT UIADD3 URZ, UPT, UPT, URZ, URZ, URZ ;  /* 0x000000fffffff290 */ /* 0x000fe4000fffe0ff */
.L_x_77:
[----:B------:R-:W3:Y:S01]  /*43f0*/  SYNCS.PHASECHK.TRANS64.TRYWAIT P2, [UR7+0x90], R12 ;  /* 0x0000900cff0075a7 */ /* 0x000ee20008041107 */
[----:B------:R-:W-:Y:S04]  /*4400*/  ELECT P4, URZ, PT ;  /* 0x0000000000ff782f */ /* 0x000fe80003880000 */
[----:B------:R-:W-:Y:S11]  /*4410*/  PLOP3.LUT P4, PT, P0, P4, PT, 0xf2, 0x2f ;  /* 0x00000000002f781c */ /* 0x000ff60000789e72 */
[----:B------:R-:W-:Y:S02]  /*4420*/  @!UPT UIADD3 URZ, UPT, UPT, URZ, URZ, URZ ;  /* 0x000000fffffff290 */ /* 0x000fe4000fffe0ff */
[----:B-1----:R-:W-:Y:S05]  /*4430*/  @!P4 IADD3 R21, P0, PT, R32, 0x580, RZ ;  /* 0x000005802015c810 */ /* 0x002fea0007f1e0ff */
[----:B------:R-:W-:Y:S01]  /*4440*/  @!P4 IMAD.X R20, RZ, RZ, R33, P0 ;  /* 0x000000ffff14c224 */ /* 0x000fe200000e0621 */
[----:B---3--:R-:W-:Y:S07]  /*4450*/  @!P2 BRA `(.L_x_78) ;  /* 0x000000380020a947 */ /* 0x008fee0003800000 */
.L_x_147:
[----:B------:R-:W3:Y:S01]  /*4460*/  LDC.64 R14, c[0x0][0xb10] ;  /* 0x0002c400ff0e7b82 */ /* 0x000ee20000000a00 */
[----:B------:R-:W-:Y:S01]  /*4470*/  @!P4 R2UR UR8, R20 ;  /* 0x000000001408c2ca */ /* 0x000fe200000e0000 */
[----:B------:R-:W-:Y:S01]  /*4480*/  VOTEU.ALL UP1, P4 ;  /* 0x0000000000ff7886 */ /* 0x000fe20002020000 */
[----:B------:R-:W-:Y:S01]  /*4490*/  @!P4 R2UR UR9, R21 ;  /* 0x000000001509c2ca */ /* 0x000fe200000e0000 */
[----:B------:R-:W-:Y:S01]  /*44a0*/  UMOV UR10, 0x0 ;  /* 0x00000000000a7882 */ /* 0x000fe20000000000 */
[----:B------:R-:W-:Y:S03]  /*44b0*/  UMOV UR11, 0x10000000 ;  /* 0x10000000000b7882 */ /* 0x000fe60000000000 */
[----:B------:R-:W5:Y:S01]  /*44c0*/  LDC.64 R10, c[0x0][0xb18] ;  /* 0x0002c600ff0a7b82 */ /* 0x000f620000000a00 */
[----:B------:R-:W-:Y:S01]  /*44d0*/  @!UP1 UIADD3 UR16, UPT, UPT, UR7, 0x200, URZ ;  /* 0x0000020007109890 */ /* 0x000fe2000fffe0ff */
[----:B------:R-:W-:Y:S01]  /*44e0*/  @P3 SHF.R.U32.HI R28, RZ, 0x10, R25 ;  /* 0x00000010ff1c3819 */ /* 0x000fe20000011619 */
[----:B------:R-:W-:Y:S01]  /*44f0*/  VOTEU.ALL UP1, P4 ;  /* 0x0000000000ff7886 */ /* 0x000fe20002020000 */
[----:B------:R-:W-:Y:S01]  /*4500*/  UMOV UR20, UR36 ;  /* 0x0000002400147c82 */ /* 0x000fe20008000000 */
[----:B------:R-:W-:Y:S03]  /*4510*/  VIADD R30, R30, 0x1 ;  /* 0x000000011e1e7836 */ /* 0x000fe60000000000 */
[----:B--2---:R-:W2:Y:S01]  /*4520*/  @!P1 LDC R0, c[0x0][0xb20] ;  /* 0x0002c800ff009b82 */ /* 0x004ea20000000800 */
[----:B------:R-:W-:Y:S01]  /*4530*/  IMAD.U32 R21, RZ, RZ, UR8 ;  /* 0x00000008ff157e24 */ /* 0x000fe2000f8e00ff */
[----:B------:R-:W-:Y:S06]  /*4540*/  UPRMT UR8, UR37, 0x654, UR17 ;  /* 0x0000065425087896 */ /* 0x000fec0008000011 */
[----:B-1----:R-:W1:Y:S01]  /*4550*/  @!P1 LDC R3, c[0x0][0xb0c] ;  /* 0x0002c300ff039b82 */ /* 0x002e620000000800 */
[----:B------:R-:W-:Y:S01]  /*4560*/  IMAD.U32 R20, RZ, RZ, UR9 ;  /* 0x00000009ff147e24 */ /* 0x000fe2000f8e00ff */
[----:B------:R-:W-:Y:S04]  /*4570*/  @!P4 R2UR UR15, R21 ;  /* 0x00000000150fc2ca */ /* 0x000fe800000e0000 */
[----:B------:R-:W-:Y:S01]  /*4580*/  @!P4 R2UR UR14, R20 ;  /* 0x00000000140ec2ca */ /* 0x000fe200000e0000 */
[----:B------:R-:W-:Y:S11]  /*4590*/  @!P4 IMAD.MOV.U32 R20, RZ, RZ, 0x1000 ;  /* 0x00001000ff14c424 */ /* 0x000ff600078e00ff */
[----:B------:R-:W-:Y:S01]  /*45a0*/  @!UPT UIADD3 URZ, UPT, UPT, URZ, URZ, URZ ;  /* 0x000000fffffff290 */ /* 0x000fe2000fffe0ff */
[----:B------:R1:W-:Y:S01]  /*45b0*/  @!UP1 UTMALDG.3D [UR16], [UR14], desc[UR10] ;  /* 0x00000a100e0095b4 */ /* 0x0003e20008011000 */
[----:B------:R1:W-:Y:S02]  /*45c0*/  @!P4 SYNCS.ARRIVE.TRANS64.RED.A0TR RZ, [UR7+0x80], R20 ;  /* 0x00008014ffffc9a7 */ /* 0x0003e40008300407 */
[----:B-1----:R-:W-:Y:S01]  /*45d0*/  @!P1 ISETP.NE.AND P2, PT, R3, 0x1, PT ;  /* 0x000000010300980c */ /* 0x002fe20003f45270 */
[C---:B---3--:R-:W-:Y:S01]  /*45e0*/  @!P1 IMAD.HI.U32 R14, R13.reuse, R14, RZ ;  /* 0x0000000e0d0e9227 */ /* 0x048fe200078e00ff */
[----:B-----5:R-:W-:Y:S03]  /*45f0*/  @!P1 ISETP.NE.AND P0, PT, R10, 0x1, PT ;  /* 0x000000010a00980c */ /* 0x020fe60003f05270 */
[C---:B------:R-:W-:Y:S01]  /*4600*/  @!P1 IMAD.HI.U32 R11, R8.reuse, R11, RZ ;  /* 0x0000000b080b9227 */ /* 0x040fe200078e00ff */
[----:B------:R-:W-:Y:S04]  /*4610*/  @!P1 SHF.R.U32.HI R14, RZ, R15, R14 ;  /* 0x0000000fff0e9219 */ /* 0x000fe8000001160e */
[----:B--2---:R-:W-:Y:S01]  /*4620*/  @!P1 SHF.R.U32.HI R9, RZ, R0, R11 ;  /* 0x00000000ff099219 */ /* 0x004fe2000001160b */
[----:B------:R-:W-:Y:S01]  /*4630*/  SYNCS.ARRIVE.TRANS64.RED.A1T0 RZ, [UR8], RZ ;  /* 0x000000ffffff79a7 */ /* 0x000fe20008100408 */
[----:B------:R-:W-:Y:S02]  /*4640*/  @!P1 SEL R14, R13, R14, !P2 ;  /* 0x0000000e0d0e9207 */ /* 0x000fe40005000000 */
[----:B------:R-:W-:Y:S01]  /*4650*/  @!P1 SEL R9, R8, R9, !P0 ;  /* 0x0000000908099207 */ /* 0x000fe20004000000 */
[----:B------:R-:W1:Y:S04]  /*4660*/  SYNCS.PHASECHK.TRANS64.TRYWAIT P5, [UR7+0x98], R12 ;  /* 0x0000980cff0075a7 */ /* 0x000e6800080a1107 */
[----:B------:R-:W-:Y:S02]  /*4670*/  @!P1 IMAD.IADD R0, R9, 0x1, -R14 ;  /* 0x0000000109009824 */ /* 0x000fe400078e0a0e */
[----:B------:R-:W-:Y:S02]  /*4680*/  @!P1 IMAD.IADD R9, R14, 0x1, -R9 ;  /* 0x000000010e099824 */ /* 0x000fe400078e0a09 */
[----:B------:R-:W-:Y:S02]  /*4690*/  @!P1 IMAD R13, R0, R3, R13 ;  /* 0x00000003000d9224 */ /* 0x000fe400078e020d */
[----:B------:R-:W-:Y:S01]  /*46a0*/  @!P1 IMAD R8, R9, R10, R8 ;  /* 0x0000000a09089224 */ /* 0x000fe200078e0208 */
[----:B-1----:R-:W-:Y:S06]  /*46b0*/  @!P5 BRA `(.L_x_79) ;  /* 0x0000003400a0d947 */ /* 0x002fec0003800000 */
.L_x_149:
[----:B-1----:R-:W-:Y:S01]  /*46c0*/  @!P4 IADD3 R3, P0, PT, R32, 0x580, RZ ;  /* 0x000005802003c810 */ /* 0x002fe20007f1e0ff */
[----:B------:R-:W-:Y:S01]  /*46d0*/  VOTEU.ALL UP1, P4 ;  /* 0x0000000000ff7886 */ /* 0x000fe20002020000 */
[----:B------:R-:W-:Y:S01]  /*46e0*/  UMOV UR20, 0x0 ;  /* 0x0000000000147882 */ /* 0x000fe20000000000 */
[----:B------:R-:W-:Y:S01]  /*46f0*/  UMOV UR21, 0x10000000 ;  /* 0x1000000000157882 */ /* 0x000fe20000000000 */
[----:B------:R-:W-:Y:S01]  /*4700*/  @!P4 R2UR UR9, R3 ;  /* 0x000000000309c2ca */ /* 0x000fe200000e0000 */
[----:B------:R-:W-:Y:S01]  /*4710*/  @!P4 IMAD.X R0, RZ, RZ, R33, P0 ;  /* 0x000000ffff00c224 */ /* 0x000fe200000e0621 */
[----:B------:R-:W-:Y:S01]  /*4720*/  @!UP1 UIADD3 UR10, UPT, UPT, UR18, 0x40, URZ ;  /* 0x00000040120a9890 */ /* 0x000fe2000fffe0ff */
[----:B------:R-:W-:Y:S01]  /*4730*/  ISETP.NE.AND P0, PT, R30, 0x2, PT ;  /* 0x000000021e00780c */ /* 0x000fe20003f05270 */
[----:B------:R-:W-:Y:S01]  /*4740*/  UMOV UR11, UR19 ;  /* 0x00000013000b7c82 */ /* 0x000fe20008000000 */
[----:B------:R-:W-:Y:S01]  /*4750*/  UMOV UR12, UR36 ;  /* 0x00000024000c7c82 */ /* 0x000fe20008000000 */
[----:B------:R-:W-:Y:S01]  /*4760*/  @!P4 R2UR UR8, R0 ;  /* 0x000000000008c2ca */ /* 0x000fe200000e0000 */
[----:B------:R-:W-:Y:S01]  /*4770*/  IMAD.IADD R20, R8, 0x1, R94 ;  /* 0x0000000108147824 */ /* 0x000fe200078e025e */
[----:B------:R-:W-:Y:S01]  /*4780*/  @P3 R2UR UR36, R28 ;  /* 0x000000001c2432ca */ /* 0x000fe200000e0000 */
[----:B------:R-:W-:Y:S01]  /*4790*/  IMAD.IADD R21, R13, 0x1, R96 ;  /* 0x000000010d157824 */ /* 0x000fe200078e0260 */
[----:B------:R-:W-:Y:S02]  /*47a0*/  SEL R0, RZ, 0x1, P0 ;  /* 0x00000001ff007807 */ /* 0x000fe40000000000 */
[----:B------:R-:W-:Y:S01]  /*47b0*/  LOP3.LUT R31, R31, 0x1, RZ, 0x3c, !PT ;  /* 0x000000011f1f7812 */ /* 0x000fe200078e3cff */
[----:B------:R-:W-:Y:S01]  /*47c0*/  IMAD.U32 R10, RZ, RZ, UR9 ;  /* 0x00000009ff0a7e24 */ /* 0x000fe2000f8e00ff */
[----:B------:R-:W-:Y:S01]  /*47d0*/  @!UP1 UIADD3 UR9, UPT, UPT, UR7, 0x88, URZ ;  /* 0x0000008807099890 */ /* 0x000fe2000fffe0ff */
[----:B------:R-:W-:Y:S02]  /*47e0*/  LOP3.LUT R29, R29, R0, RZ, 0x3c, !PT ;  /* 0x000000001d1d7212 */ /* 0x000fe400078e3cff */
[----:B------:R-:W-:Y:S02]  /*47f0*/  SEL R30, R30, RZ, P0 ;  /* 0x000000ff1e1e7207 */ /* 0x000fe40000000000 */
[----:B------:R-:W-:Y:S01]  /*4800*/  IMAD.U32 R11, RZ, RZ, UR8 ;  /* 0x00000008ff0b7e24 */ /* 0x000fe2000f8e00ff */
[----:B------:R-:W-:Y:S01]  /*4810*/  @!P4 R2UR UR14, R10 ;  /* 0x000000000a0ec2ca */ /* 0x000fe200000e0000 */
[----:B------:R-:W-:Y:S01]  /*4820*/  @!UP1 UIADD3 UR8, UPT, UPT, UR7, 0x1200, URZ ;  /* 0x0000120007089890 */ /* 0x000fe2000fffe0ff */
[----:B------:R-:W-:Y:S02]  /*4830*/  VOTEU.ALL UP1, P4 ;  /* 0x0000000000ff7886 */ /* 0x000fe40002020000 */
[----:B------:R-:W-:Y:S11]  /*4840*/  @!P4 R2UR UR15, R11 ;  /* 0x000000000b0fc2ca */ /* 0x000ff600000e0000 */
[----:B------:R-:W-:Y:S02]  /*4850*/  @!UPT UIADD3 URZ, UPT, UPT, URZ, URZ, URZ ;  /* 0x000000fffffff290 */ /* 0x000fe4000fffe0ff */
[----:B------:R2:W-:Y:S01]  /*4860*/  @!UP1 UTMALDG.3D [UR8], [UR14], desc[UR20] ;  /* 0x000014080e0095b4 */ /* 0x0005e20008011000 */
[----:B------:R2:W-:Y:S01]  /*4870*/  @!P4 SYNCS.ARRIVE.TRANS64.RED.A0TR RZ, [UR7+0x88], R23 ;  /* 0x00008817ffffc9a7 */ /* 0x0005e20008300407 */
[----:B------:R-:W-:Y:S01]  /*4880*/  UPLOP3.LUT UP1, UPT, UPT, UPT, UPT, 0x80, 0x8 ;  /* 0x000000000008789c */ /* 0x000fe20003f2f070 */
[----:B------:R-:W-:Y:S01]  /*4890*/  SYNCS.ARRIVE.TRANS64.RED.A1T0 RZ, [UR13], RZ ;  /* 0x000000ffffff79a7 */ /* 0x000fe2000810040d */
[----:B------:R-:W-:Y:S09]  /*48a0*/  @P3 BRA `(.L_x_80) ;  /* 0xfffffff400503947 */ /* 0x000ff2000383ffff */
[----:B------:R-:W-:-:S04]  /*48b0*/  SHF.L.U32 R3, R31, 0x1f, RZ ;  /* 0x0000001f1f037819 */ /* 0x000fc800000006ff */
[----:B------:R-:W1:Y:S02]  /*48c0*/  SYNCS.PHASECHK.TRANS64.TRYWAIT P0, [UR7+0x90], R3 ;  /* 0x00009003ff0075a7 */ /* 0x000e640008001107 */
[----:B-1----:R-:W-:Y:S05]  /*48d0*/  @!P0 BRA `(.L_x_81) ;  /* 0x0000003400308947 */ /* 0x002fea0003800000 */
.L_x_151:
[----:B-1----:R-:W-:-:S07]  /*48e0*/  MOV R0, UR7 ;  /* 0x0000000700007c02 */ /* 0x002fce0008000f00 */
.L_x_82:
[----:B-1----:R-:W-:-:S04]  /*48f0*/  SHF.L.U32 R3, R31, 0x1f, RZ ;  /* 0x0000001f1f037819 */ /* 0x002fc800000006ff */
[----:B------:R1:W3:Y:S03]  /*4900*/  SYNCS.PHASECHK.TRANS64.TRYWAIT P0, [R0+URZ+0x98], R3 ;  /* 0x00009803000075a7 */ /* 0x0002e600080011ff */
[----:B---3--:R-:W-:Y:S05]  /*4910*/  @!P0 NANOSLEEP.SYNCS 0x989680 ;  /* 0x009896800000895d */ /* 0x008fea0003900000 */
[----:B------:R-:W3:Y:S02]  /*4920*/  @!P0 SYNCS.PHASECHK.TRANS64 P0, [R0+URZ+0x98], R3 ;  /* 0x00009803000085a7 */ /* 0x000ee400080010ff */
[----:B--23--:R-:W-:Y:S05]  /*4930*/  @P0 EXIT ;  /* 0x000000000000094d */ /* 0x00cfea0003800000 */
[----:B------:R-:W-:Y:S05]  /*4940*/  BRA `(.L_x_82) ;  /* 0xfffffffc00e87947 */ /* 0x000fea000383ffff */
.L_x_71:
[----:B------:R-:W-:-:S06]  /*4950*/  UISETP.GE.AND UP1, UPT, UR8, 0x4, UPT ;  /* 0x000000040800788c */ /* 0x000fcc000bf26270 */
[----:B------:R-:W-:-:S13]  /*4960*/  PLOP3.LUT P0, PT, PT, PT, UP1, 0x80, 0x8 ;  /* 0x000000000008781c */ /* 0x000fda0003f0f018 */
[----:B------:R-:W-:Y:S05]  /*4970*/  @!P0 EXIT ;  /* 0x000000000000894d */ /* 0x000fea0003800000 */
[----:B------:R-:W-:Y:S01]  /*4980*/  BAR.SYNC.DEFER_BLOCKING 0x6, 0xa0 ;  /* 0x0182800000007b1d */ /* 0x000fe20000010000 */
[C---:B------:R-:W-:Y:S01]  /*4990*/  IMAD.SHL.U32 R7, R108.reuse, 0x40, RZ ;  /* 0x000000406c077824 */ /* 0x040fe200078e00ff */
[C---:B------:R-:W-:Y:S01]  /*49a0*/  LOP3.LUT R110, R108.reuse, 0x60, RZ, 0xc0, !PT ;  /* 0x000000606c6e7812 */ /* 0x040fe200078ec0ff */
[C---:B------:R-:W-:Y:S01]  /*49b0*/  IMAD.SHL.U32 R100, R108.reuse, 0x20, RZ ;  /* 0x000000206c647824 */ /* 0x040fe200078e00ff */
[----:B------:R-:W-:Y:S01]  /*49c0*/  CS2R R106, SRZ ;  /* 0x00000000006a7805 */ /* 0x000fe2000001ff00 */
[C---:B------:R-:W-:Y:S01]  /*49d0*/  IMAD.SHL.U32 R0, R108.reuse, 0x2, RZ ;  /* 0x000000026c007824 */ /* 0x040fe200078e00ff */
[----:B------:R-:W-:Y:S02]  /*49e0*/  UMOV UR49, 0x400 ;  /* 0x0000040000317882 */ /* 0x000fe40000000000 */
[----:B------:R-:W1:Y:S01]  /*49f0*/  LDC R99, c[0x0][0x370] ;  /* 0x0000dc00ff637b82 */ /* 0x000e620000000800 */
[----:B------:R-:W-:Y:S01]  /*4a00*/  ULEA UR49, UR37, UR49, 0x18 ;  /* 0x0000003125317291 */ /* 0x000fe2000f8ec0ff */
[----:B------:R-:W-:Y:S01]  /*4a10*/  LOP3.LUT R5, R7, 0x180, RZ, 0xc0, !PT ;  /* 0x0000018007057812 */ /* 0x000fe200078ec0ff */
[----:B------:R-:W-:Y:S01]  /*4a20*/  IMAD.U32 R46, R108, 0x10000, RZ ;  /* 0x000100006c2e7824 */ /* 0x000fe200078e00ff */
[----:B------:R-:W-:Y:S01]  /*4a30*/  LOP3.LUT R100, R100, 0xc00, RZ, 0xc0, !PT ;  /* 0x00000c0064647812 */ /* 0x000fe200078ec0ff */
[----:B------:R-:W-:Y:S01]  /*4a40*/  UIADD3 UR4, UPT, UPT, UR49, 0x2200, URZ ;  /* 0x0000220031047890 */ /* 0x000fe2000fffe0ff */
[----:B------:R-:W-:Y:S01]  /*4a50*/  LOP3.LUT R0, R5, 0x20, R0, 0xf8, !PT ;  /* 0x0000002005007812 */ /* 0x000fe200078ef800 */
[----:B------:R-:W-:Y:S01]  /*4a60*/  IMAD.SHL.U32 R5, R108, 0x8, RZ ;  /* 0x000000086c057824 */ /* 0x000fe200078e00ff */
[----:B------:R-:W2:Y:S01]  /*4a70*/  LDC R42, c[0x0][0xb0c] ;  /* 0x0002c300ff2a7b82 */ /* 0x000ea20000000800 */
[----:B------:R-:W-:Y:S01]  /*4a80*/  LOP3.LUT R100, R100, 0x40, R7, 0xf8, !PT ;  /* 0x0000004064647812 */ /* 0x000fe200078ef807 */
[----:B------:R-:W-:Y:S01]  /*4a90*/  IMAD.MOV.U32 R44, RZ, RZ, RZ ;  /* 0x000000ffff2c7224 */ /* 0x000fe200078e00ff */
[----:B------:R-:W-:Y:S01]  /*4aa0*/  LOP3.LUT R46, R46, 0x600000, RZ, 0xc0, !PT ;  /* 0x006000002e2e7812 */ /* 0x000fe200078ec0ff */
[----:B------:R-:W-:Y:S01]  /*4ab0*/  IMAD.MOV.U32 R112, RZ, RZ, RZ ;  /* 0x000000ffff707224 */ /* 0x000fe200078e00ff */
[----:B------:R-:W-:-:S02]  /*4ac0*/  LOP3.LUT R108, R108, 0x2, RZ, 0xc0, !PT ;  /* 0x000000026c6c7812 */ /* 0x000fc400078ec0ff */
[----:B------:R-:W-:Y:S02]  /*4ad0*/  CS2R R104, SRZ ;  /* 0x0000000000687805 */ /* 0x000fe4000001ff00 */
[----:B------:R-:W-:Y:S01]  /*4ae0*/  LOP3.LUT R5, R0, 0x30, R5, 0x78, !PT ;  /* 0x0000003000057812 */ /* 0x000fe200078e7805 */
[----:B------:R-:W4:Y:S01]  /*4af0*/  LDC R97, c[0x0][0xb20] ;  /* 0x0002c800ff617b82 */ /* 0x000f220000000800 */
[----:B------:R-:W3:Y:S01]  /*4b00*/  LDS R3, [UR49+0x160] ;  /* 0x00016031ff037984 */ /* 0x000ee20008000800 */
[----:B------:R-:W-:Y:S01]  /*4b10*/  LOP3.LUT R100, R100, 0x200, R7, 0xf8, !PT ;  /* 0x0000020064647812 */ /* 0x000fe200078ef807 */
[----:B------:R-:W-:Y:S01]  /*4b20*/  IMAD.MOV R102, RZ, RZ, -R108 ;  /* 0x000000ffff667224 */ /* 0x000fe200078e0a6c */
[----:B------:R-:W1:Y:S01]  /*4b30*/  LDCU.64 UR52, c[0x0][0x348] ;  /* 0x00006900ff3477ac */ /* 0x000e620008000a00 */
[----:B------:R-:W-:Y:S01]  /*4b40*/  IMAD.U32 R109, RZ, RZ, UR4 ;  /* 0x00000004ff6d7e24 */ /* 0x000fe2000f8e00ff */
[----:B------:R-:W-:Y:S02]  /*4b50*/  LOP3.LUT R100, R100, R5, RZ, 0xfc, !PT ;  /* 0x0000000564647212 */ /* 0x000fe400078efcff */
[----:B------:R-:W1:Y:S01]  /*4b60*/  LDC R41, c[0x0][0xb30] ;  /* 0x0002cc00ff297b82 */ /* 0x000e620000000800 */
[----:B------:R-:W1:Y:S01]  /*4b70*/  LDCU.64 UR38, c[0x0][0x888] ;  /* 0x00011100ff2677ac */ /* 0x000e620008000a00 */
[----:B------:R-:W1:Y:S06]  /*4b80*/  LDCU.64 UR44, c[0x0][0x890] ;  /* 0x00011200ff2c77ac */ /* 0x000e6c0008000a00 */
[----:B------:R-:W1:Y:S01]  /*4b90*/  LDC.64 R92, c[0x0][0xb10] ;  /* 0x0002c400ff5c7b82 */ /* 0x000e620000000a00 */
[----:B------:R-:W-:-:S07]  /*4ba0*/  UIADD3 UR48, UPT, UPT, UR49, 0x200, URZ ;  /* 0x0000020031307890 */ /* 0x000fce000fffe0ff */
[----:B------:R-:W1:Y:S08]  /*4bb0*/  LDC.64 R38, c[0x0][0xb18] ;  /* 0x0002c600ff267b82 */ /* 0x000e700000000a00 */
[----:B------:R-:W1:Y:S08]  /*4bc0*/  LDC.64 R36, c[0x0][0xb28] ;  /* 0x0002ca00ff247b82 */ /* 0x000e700000000a00 */
[----:B------:R-:W1:Y:S01]  /*4bd0*/  LDC.64 R90, c[0x0][0x8b0] ;  /* 0x00022c00ff5a7b82 */ /* 0x000e620000000a00 */
[----:B---3--:R-:W-:-:S07]  /*4be0*/  IMAD.IADD R46, R3, 0x1, R46 ;  /* 0x00000001032e7824 */ /* 0x008fce00078e022e */
[----:B------:R-:W3:Y:S08]  /*4bf0*/  LDC.64 R88, c[0x0][0x8a8] ;  /* 0x00022a00ff587b82 */ /* 0x000ef00000000a00 */
[----:B--2-4-:R-:W1:Y:S02]  /*4c00*/  LDC R98, c[0x0][0x374] ;  /* 0x0000dd00ff627b82 */ /* 0x014e640000000800 */
.L_x_108:
[----:B------:R-:W-:Y:S02]  /*4c10*/  LEA R0, R112, UR49, 0x3 ;  /* 0x0000003170007c11 */ /* 0x000fe4000f8e18ff */
[----:B------:R-:W-:Y:S02]  /*4c20*/  SHF.L.U32 R3, R106, 0x1f, RZ ;  /* 0x0000001f6a037819 */ /* 0x000fe400000006ff */
[----:B------:R-:W-:Y:S02]  /*4c30*/  LEA R16, R112, UR49, 0x4 ;  /* 0x0000003170107c11 */ /* 0x000fe4000f8e20ff */
[----:B------:R-:W2:Y:S02]  /*4c40*/  SYNCS.PHASECHK.TRANS64.TRYWAIT P0, [R0+URZ+0xb0], R3 ;  /* 0x0000b003000075a7 */ /* 0x000ea400080011ff */
[----:B-12---:R-:W-:Y:S05]  /*4c50*/  @!P0 BRA `(.L_x_83) ;  /* 0x0000003000688947 */ /* 0x006fea0003800000 */
.L_x_152:
[----:B------:R-:W4:Y:S01]  /*4c60*/  LDC.64 R12, c[0x0][0xb10] ;  /* 0x0002c400ff0c7b82 */ /* 0x000f220000000a00 */
[----:B------:R-:W3:Y:S01]  /*4c70*/  LDS.128 R16, [R16+0x140] ;  /* 0x0001400010107984 */ /* 0x000ee20000000c00 */
[----:B-1----:R-:W-:Y:S01]  /*4c80*/  ISETP.NE.AND P1, PT, R41, 0x1, PT ;  /* 0x000000012900780c */ /* 0x002fe20003f25270 */
[----:B--2---:R-:W-:Y:S01]  /*4c90*/  VIADD R0, R0, 0xc0 ;  /* 0x000000c000007836 */ /* 0x004fe20000000000 */
[----:B------:R-:W-:Y:S04]  /*4ca0*/  ISETP.GE.AND P0, PT, R40, 0x1, PT ;  /* 0x000000012800780c */ /* 0x000fe80003f06270 */
[----:B------:R-:W1:Y:S01]  /*4cb0*/  LDC.64 R10, c[0x0][0xb18] ;  /* 0x0002c600ff0a7b82 */ /* 0x000e620000000a00 */
[----:B------:R-:W-:Y:S01]  /*4cc0*/  PRMT R0, RZ, 0x654, R0 ;  /* 0x00000654ff007816 */ /* 0x000fe20000000000 */
[----:B------:R-:W-:Y:S01]  /*4cd0*/  @!PT LDS RZ, [RZ] ;  /* 0x00000000fffff984 */ /* 0x000fe20000000800 */
[----:B------:R-:W-:Y:S01]  /*4ce0*/  @!PT LDS RZ, [RZ] ;  /* 0x00000000fffff984 */ /* 0x000fe20000000800 */
[----:B------:R-:W-:Y:S01]  /*4cf0*/  @!PT LDS RZ, [RZ] ;  /* 0x00000000fffff984 */ /* 0x000fe20000000800 */
[----:B------:R-:W-:Y:S01]  /*4d00*/  @!PT LDS RZ, [RZ] ;  /* 0x00000000fffff984 */ /* 0x000fe20000000800 */
[----:B------:R2:W-:Y:S06]  /*4d10*/  MEMBAR.ALL.CTA ;  /* 0x0000000000007992 */ /* 0x0005ec0000008000 */
[----:B--2---:R-:W2:Y:S01]  /*4d20*/  FENCE.VIEW.ASYNC.S ;  /* 0x00000000000073c6 */ /* 0x004ea20000000000 */
[----:B------:R-:W1:Y:S08]  /*4d30*/  @!P1 LDC R14, c[0x0][0xb20] ;  /* 0x0002c800ff0e9b82 */ /* 0x000e700000000800 */
[----:B------:R-:W1:Y:S01]  /*4d40*/  @!P1 LDC R9, c[0x0][0xb0c] ;  /* 0x0002c300ff099b82 */ /* 0x000e620000000800 */
[----:B--2---:R2:W-:Y:S01]  /*4d50*/  SYNCS.ARRIVE.TRANS64.RED.A1T0 RZ, [R0+URZ], RZ ;  /* 0x000000ff00ff79a7 */ /* 0x0045e200081004ff */
[----:B---3--:R-:W-:Y:S04]  /*4d60*/  LOP3.LUT P4, RZ, R18, 0x1, RZ, 0xc0, !PT ;  /* 0x0000000112ff7812 */ /* 0x008fe8000788c0ff */
[----:B------:R-:W-:Y:S09]  /*4d70*/  P2R R111, PR, RZ, 0x10 ;  /* 0x00000010ff6f7803 */ /* 0x000ff20000000000 */
[----:B------:R-:W-:Y:S02]  /*4d80*/  @P4 MOV R45, R16 ;  /* 0x00000010002d4202 */ /* 0x000fe40000000f00 */
[----:B------:R-:W-:Y:S01]  /*4d90*/  @P4 LOP3.LUT R43, R17, 0xffff, RZ, 0xc0, !PT ;  /* 0x0000ffff112b4812 */ /* 0x000fe200078ec0ff */
[----:B--2-4-:R-:W-:Y:S06]  /*4da0*/  @!P0 BRA `(.L_x_84) ;  /* 0x0000000000a48947 */ /* 0x014fec0003800000 */
[----:B------:R-:W-:Y:S01]  /*4db0*/  IMAD.HI.U32 R24, R98, R39, RZ ;  /* 0x0000002762187227 */ /* 0x000fe200078e00ff */
[----:B------:R-:W-:Y:S02]  /*4dc0*/  ISETP.NE.AND P0, PT, R38, 0x1, PT ;  /* 0x000000012600780c */ /* 0x000fe40003f05270 */
[----:B------:R-:W-:Y:S01]  /*4dd0*/  ISETP.NE.AND P2, PT, R40, 0x1, PT ;  /* 0x000000012800780c */ /* 0x000fe20003f45270 */
[-C--:B------:R-:W-:Y:S01]  /*4de0*/  IMAD.HI.U32 R22, R99, R92.reuse, RZ ;  /* 0x0000005c63167227 */ /* 0x080fe200078e00ff */
[----:B------:R-:W-:Y:S02]  /*4df0*/  SHF.R.U32.HI R23, RZ, R97, R24 ;  /* 0x00000061ff177219 */ /* 0x000fe40000011618 */
[----:B------:R-:W-:Y:S01]  /*4e00*/  ISETP.NE.AND P3, PT, R42, 0x1, PT ;  /* 0x000000012a00780c */ /* 0x000fe20003f65270 */
[----:B------:R-:W-:Y:S01]  /*4e10*/  IMAD.HI.U32 R28, R43, R39, RZ ;  /* 0x000000272b1c7227 */ /* 0x000fe200078e00ff */
[----:B------:R-:W-:Y:S02]  /*4e20*/  SHF.R.U32.HI R22, RZ, R93, R22 ;  /* 0x0000005dff167219 */ /* 0x000fe40000011616 */
[----:B------:R-:W-:Y:S01]  /*4e30*/  SEL R3, R98, R23, !P0 ;  /* 0x0000001762037207 */ /* 0x000fe20004000000 */
[----:B------:R-:W-:Y:S01]  /*4e40*/  IMAD.HI.U32 R26, R45, R92, RZ ;  /* 0x0000005c2d1a7227 */ /* 0x000fe200078e00ff */
[----:B------:R-:W-:Y:S03]  /*4e50*/  SEL R7, R99, R22, !P3 ;  /* 0x0000001663077207 */ /* 0x000fe60005800000 */
[-C--:B------:R-:W-:Y:S01]  /*4e60*/  IMAD.HI.U32 R22, R3, R36.reuse, RZ ;  /* 0x0000002403167227 */ /* 0x080fe200078e00ff */
[----:B------:R-:W-:Y:S03]  /*4e70*/  SHF.R.U32.HI R26, RZ, R93, R26 ;  /* 0x0000005dff1a7219 */ /* 0x000fe6000001161a */
[----:B------:R-:W-:Y:S01]  /*4e80*/  IMAD.HI.U32 R24, R7, R36, RZ ;  /* 0x0000002407187227 */ /* 0x000fe200078e00ff */
[----:B------:R-:W-:Y:S02]  /*4e90*/  @P2 SHF.R.U32.HI R3, RZ, R37, R22 ;  /* 0x00000025ff032219 */ /* 0x000fe40000011616 */
[----:B------:R-:W-:Y:S02]  /*4ea0*/  SHF.R.U32.HI R22, RZ, R97, R28 ;  /* 0x00000061ff167219 */ /* 0x000fe4000001161c */
[----:B------:R-:W-:Y:S01]  /*4eb0*/  @P2 SHF.R.U32.HI R7, RZ, R37, R24 ;  /* 0x00000025ff072219 */ /* 0x000fe20000011618 */
[C---:B------:R-:W-:Y:S01]  /*4ec0*/  IMAD R2, R40.reuse, R3, RZ ;  /* 0x0000000328027224 */ /* 0x040fe200078e02ff */
[----:B------:R-:W-:Y:S02]  /*4ed0*/  SEL R5, R43, R22, !P0 ;  /* 0x000000162b057207 */ /* 0x000fe40004000000 */
[----:B------:R-:W-:Y:S01]  /*4ee0*/  SEL R3, R45, R26, !P3 ;  /* 0x0000001a2d037207 */ /* 0x000fe20005800000 */
[----:B------:R-:W-:Y:S01]  /*4ef0*/  IMAD R4, R40, R7, RZ ;  /* 0x0000000728047224 */ /* 0x000fe200078e02ff */
[C---:B------:R-:W-:Y:S01]  /*4f00*/  ISETP.GE.AND P0, PT, R5.reuse, R2, PT ;  /* 0x000000020500720c */ /* 0x040fe20003f06270 */
[----:B------:R-:W-:Y:S03]  /*4f10*/  IMAD.HI.U32 R6, R5, R36, RZ ;  /* 0x0000002405067227 */ /* 0x000fe600078e00ff */
[----:B------:R-:W-:Y:S01]  /*4f20*/  ISETP.GE.OR P0, PT, R3, R4, P0 ;  /* 0x000000040300720c */ /* 0x000fe20000706670 */
[----:B------:R-:W-:Y:S01]  /*4f30*/  IMAD.MOV R4, RZ, RZ, -R3 ;  /* 0x000000ffff047224 */ /* 0x000fe200078e0a03 */
[-C--:B------:R-:W-:Y:S03]  /*4f40*/  SHF.R.U32.HI R6, RZ, R37.reuse, R6 ;  /* 0x00000025ff067219 */ /* 0x080fe60000011606 */
[----:B------:R-:W-:Y:S01]  /*4f50*/  IMAD R45, R42, R4, R45 ;  /* 0x000000042a2d7224 */ /* 0x000fe200078e022d */
[----:B------:R-:W-:Y:S05]  /*4f60*/  SEL R15, R5, R6, !P2 ;  /* 0x00000006050f7207 */ /* 0x000fea0005000000 */
[----:B------:R-:W-:Y:S02]  /*4f70*/  IMAD.MOV R6, RZ, RZ, -R15 ;  /* 0x000000ffff067224 */ /* 0x000fe400078e0a0f */
[C---:B------:R-:W-:Y:S04]  /*4f80*/  @!P0 IMAD.HI.U32 R2, R3.reuse, R36, RZ ;  /* 0x0000002403028227 */ /* 0x040fe800078e00ff */
[----:B------:R-:W-:Y:S01]  /*4f90*/  IMAD R6, R40, R6, R5 ;  /* 0x0000000628067224 */ /* 0x000fe200078e0205 */
[----:B------:R-:W-:Y:S04]  /*4fa0*/  @!P0 SHF.R.U32.HI R2, RZ, R37, R2 ;  /* 0x00000025ff028219 */ /* 0x000fe80000011602 */
[----:B------:R-:W-:Y:S02]  /*4fb0*/  @!P0 SEL R0, R3, R2, !P2 ;  /* 0x0000000203008207 */ /* 0x000fe40005000000 */
[----:B------:R-:W-:Y:S02]  /*4fc0*/  IADD3 R2, PT, PT, -R5, RZ, RZ ;  /* 0x000000ff05027210 */ /* 0x000fe40007ffe1ff */
[----:B------:R-:W-:Y:S01]  /*4fd0*/  @!P0 IADD3 R8, PT, PT, R15, -R0, RZ ;  /* 0x800000000f088210 */ /* 0x000fe20007ffe0ff */
[----:B------:R-:W-:Y:S02]  /*4fe0*/  @!P0 IMAD R0, R7, R6, R0 ;  /* 0x0000000607008224 */ /* 0x000fe400078e0200 */
[----:B------:R-:W-:Y:S02]  /*4ff0*/  IMAD R43, R38, R2, R43 ;  /* 0x00000002262b7224 */ /* 0x000fe400078e022b */
[----:B------:R-:W-:Y:S02]  /*5000*/  @!P0 IMAD R5, R8, R40, R3 ;  /* 0x0000002808058224 */ /* 0x000fe400078e0203 */
[----:B------:R-:W-:Y:S04]  /*5010*/  @!P0 IMAD.MOV.U32 R3, RZ, RZ, R0 ;  /* 0x000000ffff038224 */ /* 0x000fe800078e0000 */
[----:B------:R-:W-:Y:S02]  /*5020*/  IMAD R45, R3, R42, R45 ;  /* 0x0000002a032d7224 */ /* 0x000fe400078e022d */
[----:B------:R-:W-:Y:S07]  /*5030*/  IMAD R43, R5, R38, R43 ;  /* 0x00000026052b7224 */ /* 0x000fee00078e022b */
.L_x_84:
[----:B-1----:R-:W-:Y:S01]  /*5040*/  @!P1 ISETP.NE.AND P0, PT, R10, 0x1, PT ;  /* 0x000000010a00980c */ /* 0x002fe20003f05270 */
[----:B------:R-:W-:Y:S01]  /*5050*/  @!P1 IMAD.HI.U32 R0, R45, R12, RZ ;  /* 0x0000000c2d009227 */ /* 0x000fe200078e00ff */
[----:B------:R-:W-:Y:S01]  /*5060*/  @!P1 ISETP.NE.AND P2, PT, R9, 0x1, PT ;  /* 0x000000010900980c */ /* 0x000fe20003f45270 */
[----:B------:R-:W-:Y:S01]  /*5070*/  ULOP3.LUT UP0, URZ, UR48, 0x1b0, URZ, 0xc0, !UPT ;  /* 0x000001b030ff7892 */ /* 0x000fe2000f80c0ff */
[----:B------:R-:W-:Y:S01]  /*5080*/  R2UR UR42, R21 ;  /* 0x00000000152a72ca */ /* 0x000fe200000e0000 */
[----:B------:R-:W-:Y:S01]  /*5090*/  @!P1 IMAD.HI.U32 R3, R43, R11, RZ ;  /* 0x0000000b2b039227 */ /* 0x000fe200078e00ff */
[----:B------:R-:W-:Y:S02]  /*50a0*/  @!P1 SHF.R.U32.HI R0, RZ, R13, R0 ;  /* 0x0000000dff009219 */ /* 0x000fe40000011600 */
[----:B------:R-:W-:Y:S01]  /*50b0*/  R2UR UR41, R20 ;  /* 0x00000000142972ca */ /* 0x000fe200000e0000 */
[----:B------:R-:W-:Y:S01]  /*50c0*/  VIADD R112, R112, 0x1 ;  /* 0x0000000170707836 */ /* 0x000fe20000000000 */
[----:B------:R-:W-:Y:S02]  /*50d0*/  @!P1 SHF.R.U32.HI R2, RZ, R14, R3 ;  /* 0x0000000eff029219 */ /* 0x000fe40000011603 */
[----:B------:R-:W-:Y:S02]  /*50e0*/  @!P1 SEL R3, R45, R0, !P2 ;  /* 0x000000002d039207 */ /* 0x000fe40005000000 */
[----:B------:R-:W-:Y:S02]  /*50f0*/  @!P1 SEL R2, R43, R2, !P0 ;  /* 0x000000022b029207 */ /* 0x000fe40004000000 */
[----:B------:R-:W-:Y:S01]  /*5100*/  @P4 SHF.R.U32.HI R103, RZ, 0x10, R17 ;  /* 0x00000010ff674819 */ /* 0x000fe20000011611 */
[----:B------:R-:W-:Y:S02]  /*5110*/  USHF.L.U32 UR42, UR42, 0x6, URZ ;  /* 0x000000062a2a7899 */ /* 0x000fe400080006ff */
[----:B------:R-:W-:Y:S02]  /*5120*/  @!P1 IMAD.IADD R0, R2, 0x1, -R3 ;  /* 0x0000000102009824 */ /* 0x000fe400078e0a03 */
[----:B------:R-:W-:Y:S01]  /*5130*/  @!P1 IMAD.IADD R2, R3, 0x1, -R2 ;  /* 0x0000000103029824 */ /* 0x000fe200078e0a02 */
[----:B------:R-:W-:Y:S01]  /*5140*/  USHF.L.U32 UR41, UR41, 0x7, URZ ;  /* 0x0000000729297899 */ /* 0x000fe200080006ff */
[----:B------:R-:W-:Y:S02]  /*5150*/  @!P1 IMAD R45, R0, R9, R45 ;  /* 0x00000009002d9224 */ /* 0x000fe400078e022d */
[----:B------:R-:W-:Y:S01]  /*5160*/  @!P1 IMAD R43, R2, R10, R43 ;  /* 0x0000000a022b9224 */ /* 0x000fe200078e022b */
[----:B------:R-:W-:Y:S08]  /*5170*/  BRA.U !UP0, `(.L_x_85) ;  /* 0x0000000108407547 */ /* 0x000ff0000b800000 */
[----:B------:R-:W1:Y:S01]  /*5180*/  LDCU.64 UR8, c[0x4][0x80] ;  /* 0x01001000ff0877ac */ /* 0x000e620008000a00 */
[----:B------:R-:W-:Y:S01]  /*5190*/  MOV R3, 0x0 ;  /* 0x0000000000037802 */ /* 0x000fe20000000f00 */
[----:B------:R-:W-:Y:S02]  /*51a0*/  HFMA2 R12, -RZ, RZ, 0, 5.9604644775390625e-08 ;  /* 0x00000001ff0c7431 */ /* 0x000fe400000001ff */
[----:B------:R-:W-:Y:S02]  /*51b0*/  IMAD.MOV.U32 R8, RZ, RZ, 0x70 ;  /* 0x00000070ff087424 */ /* 0x000fe400078e00ff */
[----:B------:R-:W-:Y:S01]  /*51c0*/  IMAD.MOV.U32 R13, RZ, RZ, RZ ;  /* 0x000000ffff0d7224 */ /* 0x000fe200078e00ff */
[----:B------:R-:W2:Y:S01]  /*51d0*/  LDCU.64 UR6, c[0x4][0x88] ;  /* 0x01001100ff0677ac */ /* 0x000ea20008000a00 */
[----:B------:R-:W3:Y:S01]  /*51e0*/  LDC.64 R2, c[0x4][R3] ;  /* 0x0100000003027b82 */ /* 0x000ee20000000a00 */
[----:B------:R-:W4:Y:S01]  /*51f0*/  LDCU.64 UR4, c[0x4][0x8] ;  /* 0x01000100ff0477ac */ /* 0x000f220008000a00 */
[----:B-1----:R-:W-:Y:S01]  /*5200*/  MOV R5, UR9 ;  /* 0x0000000900057c02 */ /* 0x002fe20008000f00 */
[----:B------:R-:W-:Y:S01]  /*5210*/  IMAD.U32 R4, RZ, RZ, UR8 ;  /* 0x00000008ff047e24 */ /* 0x000fe2000f8e00ff */
[----:B--2---:R-:W-:Y:S01]  /*5220*/  MOV R7, UR7 ;  /* 0x0000000700077c02 */ /* 0x004fe20008000f00 */
[----:B------:R-:W-:Y:S01]  /*5230*/  IMAD.U32 R6, RZ, RZ, UR6 ;  /* 0x00000006ff067e24 */ /* 0x000fe2000f8e00ff */
[----:B----4-:R-:W-:Y:S01]  /*5240*/  MOV R11, UR5 ;  /* 0x00000005000b7c02 */ /* 0x010fe20008000f00 */
[----:B------:R-:W-:Y:S02]  /*5250*/  IMAD.U32 R10, RZ, RZ, UR4 ;  /* 0x00000004ff0a7e24 */ /* 0x000fe4000f8e00ff */
[----:B------:R-:W-:Y:S07]  /*5260*/  LEPC R20, `(.L_x_85) ;  /* 0x000000001014794e */ /* 0x000fee0000000000 */
[----:B---3-5:R-:W-:Y:S05]  /*5270*/  CALL.ABS.NOINC R2 ;  /* 0x0000000002007343 */ /* 0x028fea0003c00000 */
.L_x_85:
[----:B------:R-:W-:Y:S01]  /*5280*/  LOP3.LUT P0, RZ, R109, 0x1b0, RZ, 0xc0, !PT ;  /* 0x000001b06dff7812 */ /* 0x000fe2000780c0ff */
[----:B------:R-:W-:Y:S11]  /*5290*/  BSSY.RECONVERGENT B6, `(.L_x_86) ;  /* 0x0000013000067945 */ /* 0x000ff60003800200 */
[----:B------:R-:W-:Y:S01]  /*52a0*/  @!UPT UIADD3 URZ, UPT, UPT, URZ, URZ, URZ ;  /* 0x000000fffffff290 */ /* 0x000fe2000fffe0ff */
[----:B------:R-:W-:Y:S05]  /*52b0*/  @!P0 BRA `(.L_x_87) ;  /* 0x0000000000408947 */ /* 0x000fea0003800000 */
        /* <DEDUP_REMOVED lines=16> */
.L_x_87:
[----:B------:R-:W-:Y:S05]  /*53c0*/  BSYNC.RECONVERGENT B6 ;  /* 0x0000000000067941 */ /* 0x000fea0003800200 */
.L_x_86:
[----:B------:R-:W-:Y:S01]  /*53d0*/  ISETP.NE.U32.AND P4, PT, R90, RZ, PT ;  /* 0x000000ff5a00720c */ /* 0x000fe20003f85070 */
[----:B------:R-:W-:Y:S01]  /*53e0*/  UISETP.NE.AND UP2, UPT, UR50, URZ, UPT ;  /* 0x000000ff3200728c */ /* 0x000fe2000bf45270 */
[----:B------:R-:W-:Y:S01]  /*53f0*/  ISETP.NE.U32.AND P2, PT, RZ, UR38, PT ;  /* 0x00000026ff007c0c */ /* 0x000fe2000bf45070 */
[----:B------:R-:W-:Y:S01]  /*5400*/  UISETP.NE.U32.AND UP1, UPT, UR44, URZ, UPT ;  /* 0x000000ff2c00728c */ /* 0x000fe2000bf25070 */
[----:B------:R-:W-:Y:S01]  /*5410*/  ISETP.NE.AND.EX P4, PT, R91, RZ, PT, P4 ;  /* 0x000000ff5b00720c */ /* 0x000fe20003f85340 */
[----:B------:R-:W-:Y:S01]  /*5420*/  UPLOP3.LUT UP0, UPT, UPT, UPT, UPT, 0x40, 0x4 ;  /* 0x000000000004789c */ /* 0x000fe20003f0e870 */
[----:B------:R-:W-:Y:S01]  /*5430*/  ISETP.NE.AND.EX P2, PT, RZ, UR39, PT, P2 ;  /* 0x00000027ff007c0c */ /* 0x000fe2000bf45320 */
[----:B------:R-:W-:Y:S01]  /*5440*/  UISETP.NE.AND.EX UP1, UPT, UR45, URZ, UPT, UP1 ;  /* 0x000000ff2d00728c */ /* 0x000fe2000bf25310 */
[----:B------:R-:W-:Y:S04]  /*5450*/  PLOP3.LUT P1, PT, PT, PT, UP2, 0x80, 0x8 ;  /* 0x000000000008781c */ /* 0x000fe80003f2f028 */
[----:B------:R-:W-:Y:S06]  /*5460*/  @UP2 UPLOP3.LUT UP0, UPT, UPT, UPT, UP1, 0x80, 0x8 ;  /* 0x000000000008289c */ /* 0x000fec0003f0f010 */
[----:B------:R-:W-:Y:S01]  /*5470*/  PLOP3.LUT P0, PT, PT, PT, UP0, 0x80, 0x8 ;  /* 0x000000000008781c */ /* 0x000fe20003f0f008 */
[----:B------:R-:W-:Y:S01]  /*5480*/  @!UPT UIADD3 URZ, UPT, UPT, URZ, URZ, URZ ;  /* 0x000000fffffff290 */ /* 0x000fe2000fffe0ff */
[----:B------:R-:W-:Y:S11]  /*5490*/  BRA.U !UP1, `(.L_x_88) ;  /* 0x0000000109387547 */ /* 0x000ff6000b800000 */
[----:B------:R-:W-:Y:S01]  /*54a0*/  UISETP.NE.U32.AND UP0, UPT, UR38, URZ, UPT ;  /* 0x000000ff2600728c */ /* 0x000fe2000bf05070 */
[----:B------:R-:W-:Y:S02]  /*54b0*/  HFMA2 R0, -RZ, RZ, 0, 5.9604644775390625e-08 ;  /* 0x00000001ff007431 */ /* 0x000fe400000001ff */
[----:B------:R-:W-:Y:S01]  /*54c0*/  IMAD.MOV.U32 R95, RZ, RZ, 0x1 ;  /* 0x00000001ff5f7424 */ /* 0x000fe200078e00ff */
[----:B------:R-:W-:Y:S06]  /*54d0*/  UISETP.NE.AND.EX UP0, UPT, UR39, URZ, UPT, UP0 ;  /* 0x000000ff2700728c */ /* 0x000fec000bf05300 */
[----:B------:R-:W-:Y:S05]  /*54e0*/  PLOP3.LUT P3, PT, PT, PT, UP0, 0x80, 0x8 ;  /* 0x000000000008781c */ /* 0x000fea0003f6f008 */
[----:B------:R-:W1:Y:S01]  /*54f0*/  @UP0 LDCU.64 UR6, c[0x0][0x888] ;  /* 0x00011100ff0607ac */ /* 0x000e620008000a00 */
[----:B------:R-:W-:Y:S07]  /*5500*/  @UP0 UIMAD UR4, UR36, UR44, URZ ;  /* 0x0000002c240402a4 */ /* 0x000fee000f8e02ff */
[----:B------:R-:W-:Y:S01]  /*5510*/  @!P3 PRMT R95, R0, 0x7610, R95 ;  /* 0x00007610005fb816 */ /* 0x000fe2000000005f */
[----:B-1----:R-:W-:Y:S03]  /*5520*/  @UP0 UIMAD.WIDE UR6, UR4, 0x4, UR6 ;  /* 0x00000004040608a5 */ /* 0x002fe6000f8e0206 */
[----:B------:R-:W1:Y:S03]  /*5530*/  @!UP0 LDCU UR4, c[0x0][0x880] ;  /* 0x00011000ff0487ac */ /* 0x000e660008000800 */
[----:B------:R-:W-:Y:S01]  /*5540*/  IMAD.U32 R2, RZ, RZ, UR6 ;  /* 0x00000006ff027e24 */ /* 0x000fe2000f8e00ff */
[----:B------:R-:W-:Y:S05]  /*5550*/  MOV R3, UR7 ;  /* 0x0000000700037c02 */ /* 0x000fea0008000f00 */
[----:B-----5:R2:W5:Y:S02]  /*5560*/  @P3 LDG.E R49, desc[UR46][R2.64] ;  /* 0x0000002e02313981 */ /* 0x020564000c1e1900 */
[----:B-12---:R-:W-:Y:S02]  /*5570*/  @!P3 IMAD.U32 R49, RZ, RZ, UR4 ;  /* 0x00000004ff31be24 */ /* 0x006fe4000f8e00ff */
.L_x_88:
[----:B------:R-:W-:Y:S05]  /*5580*/  @!P4 BRA `(.L_x_89) ;  /* 0x000000000020c947 */ /* 0x000fea0003800000 */
[----:B------:R-:W-:Y:S04]  /*5590*/  ISETP.NE.U32.AND P3, PT, R88, RZ, PT ;  /* 0x000000ff5800720c */ /* 0x000fe80003f65070 */
[----:B------:R-:W-:Y:S11]  /*55a0*/  ISETP.NE.AND.EX P3, PT, R89, RZ, PT, P3 ;  /* 0x000000ff5900720c */ /* 0x000ff60003f65330 */
[----:B------:R-:W-:Y:S02]  /*55b0*/  @!UPT UIADD3 URZ, UPT, UPT, URZ, URZ, URZ ;  /* 0x000000fffffff290 */ /* 0x000fe4000fffe0ff */
[----:B------:R-:W1:Y:S01]  /*55c0*/  @P3 LDC.64 R2, c[0x0][0x8a8] ;  /* 0x00022a00ff023b82 */ /* 0x000e620000000a00 */
[----:B------:R-:W-:Y:S04]  /*55d0*/  @P3 IMAD R0, R90, UR36, RZ ;  /* 0x000000245a003c24 */ /* 0x000fe8000f8e02ff */
[----:B-1----:R-:W-:Y:S05]  /*55e0*/  @P3 IMAD.WIDE R2, R0, 0x4, R2 ;  /* 0x0000000400023825 */ /* 0x002fea00078e0202 */
[----:B-----5:R1:W5:Y:S02]  /*55f0*/  @P3 LDG.E R47, desc[UR46][R2.64] ;  /* 0x0000002e022f3981 */ /* 0x020364000c1e1900 */
[----:B-1----:R-:W2:Y:S02]  /*5600*/  @!P3 LDC R47, c[0x0][0x8a0] ;  /* 0x00022800ff2fbb82 */ /* 0x002ea40000000800 */
.L_x_89:
[----:B-----5:R-:W-:Y:S01]  /*5610*/  FSETP.NEU.AND P4, PT, R49, RZ, PT ;  /* 0x000000ff3100720b */ /* 0x020fe20003f8d000 */
[----:B------:R-:W-:Y:S01]  /*5620*/  BSSY B1, `(.L_x_90) ;  /* 0x0000042000017945 */ /* 0x000fe20003800000 */
[----:B------:R-:W-:Y:S01]  /*5630*/  SEL R7, RZ, 0xffffffff, P2 ;  /* 0xffffffffff077807 */ /* 0x000fe20001000000 */
[----:B------:R-:W-:Y:S01]  /*5640*/  IMAD.MOV.U32 R115, RZ, RZ, 0x1 ;  /* 0x00000001ff737424 */ /* 0x000fe200078e00ff */
[----:B------:R-:W-:Y:S02]  /*5650*/  LOP3.LUT P3, RZ, R95, 0xff, RZ, 0xc0, !PT ;  /* 0x000000ff5fff7812 */ /* 0x000fe4000786c0ff */
[----:B------:R-:W-:Y:S02]  /*5660*/  CS2R R86, SRZ ;  /* 0x0000000000567805 */ /* 0x000fe4000001ff00 */
[----:B------:R-:W-:Y:S02]  /*5670*/  @P1 SEL R4, RZ, 0xffffffff, P4 ;  /* 0xffffffffff041807 */ /* 0x000fe40002000000 */
[----:B------:R-:W-:Y:S02]  /*5680*/  CS2R R84, SRZ ;  /* 0x0000000000547805 */ /* 0x000fe4000001ff00 */
[----:B------:R-:W-:Y:S02]  /*5690*/  LEA R0, R105, UR49, 0x3 ;  /* 0x0000003169007c11 */ /* 0x000fe4000f8e18ff */
[----:B------:R-:W-:Y:S02]  /*56a0*/  CS2R R82, SRZ ;  /* 0x0000000000527805 */ /* 0x000fe4000001ff00 */
[----:B------:R-:W-:Y:S02]  /*56b0*/  @P0 SEL R4, R7, R4, !P3 ;  /* 0x0000000407040207 */ /* 0x000fe40005800000 */
[----:B------:R-:W-:Y:S02]  /*56c0*/  CS2R R80, SRZ ;  /* 0x0000000000507805 */ /* 0x000fe4000001ff00 */
[----:B------:R-:W-:Y:S02]  /*56d0*/  LEA R113, R44, UR49, 0x3 ;  /* 0x000000312c717c11 */ /* 0x000fe4000f8e18ff */
[----:B------:R-:W-:Y:S02]  /*56e0*/  @P1 LOP3.LUT R4, R4, 0x1, RZ, 0xc0, !PT ;  /* 0x0000000104041812 */ /* 0x000fe400078ec0ff */
[----:B------:R-:W-:Y:S02]  /*56f0*/  SHF.L.U32 R2, R107, 0x1f, RZ ;  /* 0x0000001f6b027819 */ /* 0x000fe400000006ff */
[----:B------:R-:W-:Y:S02]  /*5700*/  ISETP.NE.U32.OR P6, PT, R4, 0x1, !P1 ;  /* 0x000000010400780c */ /* 0x000fe40004fc5470 */
[----:B------:R-:W-:Y:S02]  /*5710*/  PLOP3.LUT P2, PT, PT, PT, UP1, 0x80, 0x8 ;  /* 0x000000000008781c */ /* 0x000fe40003f4f018 */
[----:B------:R-:W-:Y:S02]  /*5720*/  LEA.HI R5, R44, R44, RZ, 0x1 ;  /* 0x0000002c2c057211 */ /* 0x000fe400078f08ff */
[----:B------:R-:W-:Y:S02]  /*5730*/  SEL R4, RZ, 0xffffffff, P4 ;  /* 0xffffffffff047807 */ /* 0x000fe40002000000 */
[----:B------:R-:W-:Y:S01]  /*5740*/  P2R R114, PR, RZ, 0x40 ;  /* 0x00000040ff727803 */ /* 0x000fe20000000000 */
[C---:B------:R-:W-:Y:S01]  /*5750*/  IMAD.SHL.U32 R3, R5.reuse, 0x40, RZ ;  /* 0x0000004005037824 */ /* 0x040fe200078e00ff */
[----:B------:R-:W-:Y:S03]  /*5760*/  LOP3.LUT R5, R5, 0xffe, RZ, 0xc0, !PT ;  /* 0x00000ffe05057812 */ /* 0x000fe600078ec0ff */
[----:B------:R-:W-:Y:S02]  /*5770*/  @P6 SHF.L.U32 R9, R104, 0x1f, RZ ;  /* 0x0000001f68096819 */ /* 0x000fe400000006ff */
[----:B------:R-:W-:Y:S01]  /*5780*/  @P2 SEL R4, R7, R4, !P3 ;  /* 0x0000000407042207 */ /* 0x000fe20005800000 */
[----:B------:R-:W-:Y:S01]  /*5790*/  IMAD.IADD R48, R44, 0x1, -R5 ;  /* 0x000000012c307824 */ /* 0x000fe200078e0a05 */
[----:B------:R-:W1:Y:S01]  /*57a0*/  @P6 SYNCS.PHASECHK.TRANS64.TRYWAIT P1, [R0+URZ+0x80], R9 ;  /* 0x00008009000065a7 */ /* 0x000e6200080211ff */
[----:B------:R-:W-:Y:S02]  /*57b0*/  LOP3.LUT R3, R3, 0xffffff80, RZ, 0xc0, !PT ;  /* 0xffffff8003037812 */ /* 0x000fe400078ec0ff */
[----:B------:R-:W-:Y:S03]  /*57c0*/  LOP3.LUT R4, R4, 0x1, RZ, 0xc0, !PT ;  /* 0x0000000104047812 */ /* 0x000fe600078ec0ff */
[----:B------:R-:W-:Y:S01]  /*57d0*/  IMAD.IADD R3, R46, 0x1, R3 ;  /* 0x000000012e037824 */ /* 0x000fe200078e0203 */
[----:B------:R-:W-:Y:S03]  /*57e0*/  ISETP.NE.U32.AND P5, PT, R4, 0x1, PT ;  /* 0x000000010400780c */ /* 0x000fe60003fa5070 */
[----:B------:R-:W-:Y:S01]  /*57f0*/  IMAD R48, R48, 0x100000, R3 ;  /* 0x0010000030307824 */ /* 0x000fe200078e0203 */
[----:B------:R-:W-:Y:S01]  /*5800*/  P2R R124, PR, RZ, 0x20 ;  /* 0x00000020ff7c7803 */ /* 0x000fe20000000000 */
[----:B------:R3:W4:Y:S01]  /*5810*/  SYNCS.PHASECHK.TRANS64.TRYWAIT P0, [R113+URZ+0xd0], R2 ;  /* 0x0000d002710075a7 */ /* 0x00072200080011ff */
[----:B-1----:R-:W-:Y:S01]  /*5820*/  @P6 SEL R115, RZ, 0x1, !P1 ;  /* 0x00000001ff736807 */ /* 0x002fe20004800000 */
[----:B---3--:R-:W-:Y:S06]  /*5830*/  @!P6 BRA `(.L_x_91) ;  /* 0x000000000080e947 */ /* 0x008fec0003800000 */
[----:B------:R-:W-:Y:S01]  /*5840*/  @P5 IMAD R5, R105, 0x1000, R100 ;  /* 0x0000100069055824 */ /* 0x000fe200078e0264 */
[----:B------:R-:W-:Y:S01]  /*5850*/  ISETP.NE.AND P1, PT, R115, RZ, PT ;  /* 0x000000ff7300720c */ /* 0x000fe20003f25270 */
[----:B------:R-:W-:Y:S01]  /*5860*/  BSSY B0, `(.L_x_92) ;  /* 0x000000b000007945 */ /* 0x000fe20003800000 */
[----:B------:R-:W-:Y:S01]  /*5870*/  CS2R R82, SRZ ;  /* 0x0000000000527805 */ /* 0x000fe2000001ff00 */
[----:B------:R-:W-:Y:S01]  /*5880*/  @P5 VIADD R4, R5, UR49 ;  /* 0x0000003105045c36 */ /* 0x000fe20008000000 */
[----:B------:R-:W-:Y:S02]  /*5890*/  CS2R R80, SRZ ;  /* 0x0000000000507805 */ /* 0x000fe4000001ff00 */
[----:B------:R-:W-:Y:S02]  /*58a0*/  CS2R R86, SRZ ;  /* 0x0000000000567805 */ /* 0x000fe4000001ff00 */
[----:B------:R-:W-:Y:S01]  /*58b0*/  CS2R R84, SRZ ;  /* 0x0000000000547805 */ /* 0x000fe2000001ff00 */
[----:B------:R-:W-:Y:S04]  /*58c0*/  @P5 IMAD R4, R108, -0x10, R4 ;  /* 0xfffffff06c045824 */ /* 0x000fe800078e0204 */
[----:B------:R-:W-:Y:S05]  /*58d0*/  @P1 BRA `(.L_x_93) ;  /* 0x00000000000c1947 */ /* 0x000fea0003800000 */
[----:B------:R-:W-:Y:S04]  /*58e0*/  SHF.L.U32 R3, R104, 0x1f, RZ ;  /* 0x0000001f68037819 */ /* 0x000fe800000006ff */
[----:B------:R-:W1:Y:S02]  /*58f0*/  SYNCS.PHASECHK.TRANS64.TRYWAIT P1, [R0+URZ+0x80], R3 ;  /* 0x00008003000075a7 */ /* 0x000e6400080211ff */
[----:B-1----:R-:W-:Y:S05]  /*5900*/  @!P1 BRA `(.L_x_94) ;  /* 0x0000002400509947 */ /* 0x002fea0003800000 */
.L_x_93:
[----:B------:R-:W-:Y:S05]  /*5910*/  BSYNC B0 ;  /* 0x0000000000007941 */ /* 0x000fea0003800000 */
.L_x_92:
[----:B------:R-:W-:Y:S01]  /*5920*/  ISETP.NE.AND P1, PT, R124, RZ, PT ;  /* 0x000000ff7c00720c */ /* 0x000fe20003f25270 */
[----:B-1----:R-:W-:Y:S02]  /*5930*/  VIADD R3, R0, 0x90 ;  /* 0x0000009000037836 */ /* 0x002fe40000000000 */
[----:B------:R-:W-:Y:S02]  /*5940*/  IMAD.U32 R0, RZ, RZ, UR37 ;  /* 0x00000025ff007e24 */ /* 0x000fe4000f8e00ff */
[----:B------:R-:W-:Y:S03]  /*5950*/  VIADD R105, R105, 0x1 ;  /* 0x0000000169697836 */ /* 0x000fe60000000000 */
[----:B------:R-:W-:Y:S05]  /*5960*/  PRMT R0, R0, 0x654, R3 ;  /* 0x0000065400007816 */ /* 0x000fea0000000003 */
[----:B------:R1:W3:Y:S04]  /*5970*/  @P1 LDS.128 R80, [R5+UR49+0x200] ;  /* 0x0002003105501984 */ /* 0x0002e80008000c00 */
[----:B------:R1:W1:Y:S01]  /*5980*/  @P1 LDS.128 R84, [R4+0x210] ;  /* 0x0002100004541984 */ /* 0x0002620000000c00 */
[C---:B------:R-:W-:Y:S01]  /*5990*/  ISETP.NE.AND P1, PT, R105.reuse, 0x2, PT ;  /* 0x000000026900780c */ /* 0x040fe20003f25270 */
[----:B------:R-:W-:Y:S01]  /*59a0*/  @!PT LDS RZ, [RZ] ;  /* 0x00000000fffff984 */ /* 0x000fe20000000800 */
[----:B------:R-:W-:Y:S01]  /*59b0*/  @!PT LDS RZ, [RZ] ;  /* 0x00000000fffff984 */ /* 0x000fe20000000800 */
[----:B------:R-:W-:Y:S01]  /*59c0*/  @!PT LDS RZ, [RZ] ;  /* 0x00000000fffff984 */ /* 0x000fe20000000800 */
[----:B------:R-:W-:Y:S01]  /*59d0*/  @!PT LDS RZ, [RZ] ;  /* 0x00000000fffff984 */ /* 0x000fe20000000800 */
[----:B------:R5:W-:Y:S06]  /*59e0*/  MEMBAR.ALL.CTA ;  /* 0x0000000000007992 */ /* 0x000bec0000008000 */
[----:B-----5:R-:W5:Y:S01]  /*59f0*/  FENCE.VIEW.ASYNC.S ;  /* 0x00000000000073c6 */ /* 0x020f620000000000 */
[----:B------:R-:W-:Y:S02]  /*5a00*/  SEL R3, RZ, 0x1, P1 ;  /* 0x00000001ff037807 */ /* 0x000fe40000800000 */
[----:B------:R-:W-:Y:S02]  /*5a10*/  SEL R105, R105, RZ, P1 ;  /* 0x000000ff69697207 */ /* 0x000fe40000800000 */
[----:B------:R-:W-:Y:S01]  /*5a20*/  LOP3.LUT R104, R104, R3, RZ, 0x3c, !PT ;  /* 0x0000000368687212 */ /* 0x000fe200078e3cff */
[----:B-----5:R1:W-:Y:S06]  /*5a30*/  SYNCS.ARRIVE.TRANS64.RED.A1T0 RZ, [R0+URZ], RZ ;  /* 0x000000ff00ff79a7 */ /* 0x0203ec00081004ff */
.L_x_91:
[----:B------:R-:W-:Y:S05]  /*5a40*/  BSYNC B1 ;  /* 0x0000000000017941 */ /* 0x000fea0003800000 */
.L_x_90:
[----:B-1----:R-:W-:Y:S04]  /*5a50*/  SHF.R.U32.HI R0, RZ, 0x15, R48 ;  /* 0x00000015ff007819 */ /* 0x002fe80000011630 */
[----:B------:R-:W-:Y:S01]  /*5a60*/  LOP3.LUT P1, RZ, R0, 0x3, R101, 0x48, !PT ;  /* 0x0000000300ff7812 */ /* 0x000fe20007824865 */
[----:B------:R-:W-:Y:S01]  /*5a70*/  @!UPT UIADD3 URZ, UPT, UPT, URZ, URZ, URZ ;  /* 0x000000fffffff290 */ /* 0x000fe2000fffe0ff */
[----:B----4-:R-:W-:Y:S11]  /*5a80*/  @P0 BRA `(.L_x_95) ;  /* 0x0000000000080947 */ /* 0x010ff60003800000 */
[----:B------:R-:W1:Y:S02]  /*5a90*/  SYNCS.PHASECHK.TRANS64.TRYWAIT P0, [R113+URZ+0xd0], R2 ;  /* 0x0000d002710075a7 */ /* 0x000e6400080011ff */
[----:B-1----:R-:W-:Y:S05]  /*5aa0*/  @!P0 BRA `(.L_x_96) ;  /* 0x0000002000fc8947 */ /* 0x002fea0003800000 */
.L_x_95:
[----:B------:R-:W-:Y:S05]  /*5ab0*/  @!P1 BRA `(.L_x_97) ;  /* 0x0000000000409947 */ /* 0x000fea0003800000 */
[----:B------:R-:W4:Y:S01]  /*5ac0*/  LDCU.64 UR8, c[0x4][0x70] ;  /* 0x01000e00ff0877ac */ /* 0x000f220008000a00 */
[----:B------:R-:W-:Y:S01]  /*5ad0*/  MOV R3, 0x0 ;  /* 0x0000000000037802 */ /* 0x000fe20000000f00 */
[----:B------:R-:W-:Y:S02]  /*5ae0*/  HFMA2 R12, -RZ, RZ, 0, 5.9604644775390625e-08 ;  /* 0x00000001ff0c7431 */ /* 0x000fe400000001ff */
[----:B------:R-:W-:Y:S02]  /*5af0*/  IMAD.MOV.U32 R8, RZ, RZ, 0x192 ;  /* 0x00000192ff087424 */ /* 0x000fe400078e00ff */
[----:B------:R-:W-:Y:S01]  /*5b00*/  IMAD.MOV.U32 R13, RZ, RZ, RZ ;  /* 0x000000ffff0d7224 */ /* 0x000fe200078e00ff */
[----:B------:R-:W5:Y:S01]  /*5b10*/  LDCU.64 UR6, c[0x4][0x78] ;  /* 0x01000f00ff0677ac */ /* 0x000f620008000a00 */
[----:B-1----:R-:W1:Y:S01]  /*5b20*/  LDC.64 R2, c[0x4][R3] ;  /* 0x0100000003027b82 */ /* 0x002e620000000a00 */
[----:B------:R-:W2:Y:S01]  /*5b30*/  LDCU.64 UR4, c[0x4][0x10] ;  /* 0x01000200ff0477ac */ /* 0x000ea20008000a00 */
[----:B----4-:R-:W-:Y:S01]  /*5b40*/  MOV R5, UR9 ;  /* 0x0000000900057c02 */ /* 0x010fe20008000f00 */
[----:B------:R-:W-:Y:S01]  /*5b50*/  IMAD.U32 R4, RZ, RZ, UR8 ;  /* 0x00000008ff047e24 */ /* 0x000fe2000f8e00ff */
[----:B-----5:R-:W-:Y:S01]  /*5b60*/  MOV R7, UR7 ;  /* 0x0000000700077c02 */ /* 0x020fe20008000f00 */
[----:B------:R-:W-:Y:S01]  /*5b70*/  IMAD.U32 R6, RZ, RZ, UR6 ;  /* 0x00000006ff067e24 */ /* 0x000fe2000f8e00ff */
[----:B--2---:R-:W-:Y:S01]  /*5b80*/  MOV R11, UR5 ;  /* 0x00000005000b7c02 */ /* 0x004fe20008000f00 */
[----:B------:R-:W-:Y:S02]  /*5b90*/  IMAD.U32 R10, RZ, RZ, UR4 ;  /* 0x00000004ff0a7e24 */ /* 0x000fe4000f8e00ff */
[----:B------:R-:W-:Y:S07]  /*5ba0*/  LEPC R20, `(.L_x_97) ;  /* 0x000000001014794e */ /* 0x000fee0000000000 */
[----:B-1-3--:R-:W-:Y:S05]  /*5bb0*/  CALL.ABS.NOINC R2 ;  /* 0x0000000002007343 */ /* 0x00afea0003c00000 */
.L_x_97:
[-C--:B---3--:R-:W-:Y:S01]  /*5bc0*/  F2FP.F16.E5M2.UNPACK_B R51, R80.reuse ;  /* 0x00000050ff33723e */ /* 0x088fe200020004ff */
[----:B------:R-:W-:Y:S05]  /*5bd0*/  WARPSYNC.ALL ;  /* 0x0000000000007948 */ /* 0x000fea0003800000 */
[----:B------:R-:W-:Y:S01]  /*5be0*/  R2UR UR4, R48 ;  /* 0x00000000300472ca */ /* 0x000fe200000e0000 */
[--C-:B------:R-:W-:Y:S01]  /*5bf0*/  HADD2.F32 R50, -RZ, R51.reuse.H0_H0 ;  /* 0x20000033ff327230 */ /* 0x100fe20000004100 */
[----:B------:R-:W-:Y:S01]  /*5c00*/  F2FP.F16.E5M2.UNPACK_B R53, R80.H1 ;  /* 0x00000050ff35723e */ /* 0x000fe200030004ff */
[----:B------:R-:W-:Y:S01]  /*5c10*/  HADD2.F32 R51, -RZ, R51.H1_H1 ;  /* 0x30000033ff337230 */ /* 0x000fe20000004100 */
[-C--:B------:R-:W-:Y:S01]  /*5c20*/  F2FP.F16.E5M2.UNPACK_B R55, R81.reuse ;  /* 0x00000051ff37723e */ /* 0x080fe200020004ff */
[----:B------:R-:W-:Y:S01]  /*5c30*/  BSSY.RECONVERGENT B0, `(.L_x_98) ;  /* 0x0000099000007945 */ /* 0x000fe20003800200 */
[----:B------:R-:W-:Y:S01]  /*5c40*/  F2FP.F16.E5M2.UNPACK_B R57, R81.H1 ;  /* 0x00000051ff39723e */ /* 0x000fe200030004ff */
[--C-:B------:R-:W-:Y:S01]  /*5c50*/  HADD2.F32 R52, -RZ, R53.reuse.H0_H0 ;  /* 0x20000035ff347230 */ /* 0x100fe20000004100 */
[-C--:B------:R-:W-:Y:S01]  /*5c60*/  F2FP.F16.E5M2.UNPACK_B R59, R82.reuse ;  /* 0x00000052ff3b723e */ /* 0x080fe200020004ff */
[----:B------:R-:W-:Y:S01]  /*5c70*/  HADD2.F32 R54, -RZ, R53.H1_H1 ;  /* 0x30000035ff367230 */ /* 0x000fe20000004100 */
[----:B------:R-:W-:Y:S01]  /*5c80*/  F2FP.F16.E5M2.UNPACK_B R61, R82.H1 ;  /* 0x00000052ff3d723e */ /* 0x000fe200030004ff */
[--C-:B------:R-:W-:Y:S01]  /*5c90*/  HADD2.F32 R53, -RZ, R55.reuse.H0_H0 ;  /* 0x20000037ff357230 */ /* 0x100fe20000004100 */
[-C--:B------:R-:W-:Y:S01]  /*5ca0*/  F2FP.F16.E5M2.UNPACK_B R63, R83.reuse ;  /* 0x00000053ff3f723e */ /* 0x080fe200020004ff */
[----:B------:R-:W-:Y:S01]  /*5cb0*/  LDTM.16dp32bit_t0_t15.x32 R4, tmem[UR4] ;  /* 0x00000004000479ee */ /* 0x000fe20008a80000 */
[----:B------:R-:W2:Y:S01]  /*5cc0*/  LDTM.16dp32bit_t16_t31.x32 R4, tmem[UR4+0x20] ;  /* 0x00002004000479ee */ /* 0x000ea20008aa0000 */
[----:B------:R-:W-:Y:S01]  /*5cd0*/  SHF.L.U32 R125, R102, 0x4, RZ ;  /* 0x00000004667d7819 */ /* 0x000fe200000006ff */
[----:B------:R-:W-:Y:S01]  /*5ce0*/  HADD2.F32 R56, -RZ, R55.H1_H1 ;  /* 0x30000037ff387230 */ /* 0x000fe20000004100 */
[----:B------:R-:W-:Y:S01]  /*5cf0*/  ISETP.NE.AND P6, PT, R114, RZ, PT ;  /* 0x000000ff7200720c */ /* 0x000fe20003fc5270 */
[----:B------:R-:W-:Y:S01]  /*5d00*/  HADD2.F32 R60, -RZ, R59.H1_H1 ;  /* 0x3000003bff3c7230 */ /* 0x000fe20000004100 */
[----:B------:R-:W-:Y:S01]  /*5d10*/  IADD3 R114, PT, PT, R100, UR49, RZ ;  /* 0x0000003164727c10 */ /* 0x000fe2000fffe0ff */
[----:B------:R-:W-:Y:S01]  /*5d20*/  HADD2.F32 R64, -RZ, R63.H1_H1 ;  /* 0x3000003fff407230 */ /* 0x000fe20000004100 */
[----:B------:R-:W-:Y:S01]  /*5d30*/  F2FP.F16.E5M2.UNPACK_B R65, R83.H1 ;  /* 0x00000053ff41723e */ /* 0x000fe200030004ff */
[--C-:B------:R-:W-:Y:S01]  /*5d40*/  HADD2.F32 R55, -RZ, R57.reuse.H0_H0 ;  /* 0x20000039ff377230 */ /* 0x100fe20000004100 */
[----:B------:R-:W-:Y:S01]  /*5d50*/  IADD3 R114, PT, PT, R114, R125, RZ ;  /* 0x0000007d72727210 */ /* 0x000fe20007ffe0ff */
[----:B------:R-:W-:Y:S01]  /*5d60*/  HADD2.F32 R58, -RZ, R57.H1_H1 ;  /* 0x30000039ff3a7230 */ /* 0x000fe20000004100 */
[-C--:B------:R-:W-:Y:S01]  /*5d70*/  F2FP.F16.E5M2.UNPACK_B R67, R84.reuse ;  /* 0x00000054ff43723e */ /* 0x080fe200020004ff */
[----:B------:R-:W-:Y:S01]  /*5d80*/  HADD2.F32 R57, -RZ, R59.H0_H0 ;  /* 0x2000003bff397230 */ /* 0x000fe20000004100 */
[----:B------:R-:W-:Y:S01]  /*5d90*/  F2FP.F16.E5M2.UNPACK_B R69, R84.H1 ;  /* 0x00000054ff45723e */ /* 0x000fe200030004ff */
[----:B------:R-:W-:Y:S01]  /*5da0*/  HADD2.F32 R59, -RZ, R61.H0_H0 ;  /* 0x2000003dff3b7230 */ /* 0x000fe20000004100 */
[-C--:B------:R-:W-:Y:S01]  /*5db0*/  F2FP.F16.E5M2.UNPACK_B R71, R85.reuse ;  /* 0x00000055ff47723e */ /* 0x080fe200020004ff */
[----:B------:R-:W-:Y:S01]  /*5dc0*/  HADD2.F32 R68, -RZ, R67.H1_H1 ;  /* 0x30000043ff447230 */ /* 0x000fe20000004100 */
[----:B------:R-:W-:Y:S01]  /*5dd0*/  F2FP.F16.E5M2.UNPACK_B R73, R85.H1 ;  /* 0x00000055ff49723e */ /* 0x000fe200030004ff */
[----:B------:R-:W-:Y:S01]  /*5de0*/  HADD2.F32 R62, -RZ, R61.H1_H1 ;  /* 0x3000003dff3e7230 */ /* 0x000fe20000004100 */
[-C--:B------:R-:W-:Y:S01]  /*5df0*/  F2FP.F16.E5M2.UNPACK_B R75, R86.reuse ;  /* 0x00000056ff4b723e */ /* 0x080fe200020004ff */
[----:B------:R-:W-:Y:S01]  /*5e00*/  HADD2.F32 R61, -RZ, R63.H0_H0 ;  /* 0x2000003fff3d7230 */ /* 0x000fe20000004100 */
[----:B------:R-:W-:Y:S01]  /*5e10*/  F2FP.F16.E5M2.UNPACK_B R77, R86.H1 ;  /* 0x00000056ff4d723e */ /* 0x000fe200030004ff */
[----:B------:R-:W-:Y:S01]  /*5e20*/  HADD2.F32 R72, -RZ, R71.H1_H1 ;  /* 0x30000047ff487230 */ /* 0x000fe20000004100 */
[----:B------:R-:W-:Y:S01]  /*5e30*/  F2FP.F16.E5M2.UNPACK_B R79, R87.H1 ;  /* 0x00000057ff4f723e */ /* 0x000fe200030004ff */
[C---:B--2---:R-:W-:Y:S01]  /*5e40*/  FMUL R0, R47.reuse, R4 ;  /* 0x000000042f007220 */ /* 0x044fe20000400000 */
[C---:B-1----:R-:W-:Y:S01]  /*5e50*/  FMUL R2, R47.reuse, R5 ;  /* 0x000000052f027220 */ /* 0x042fe20000400000 */
[C---:B------:R-:W-:Y:S01]  /*5e60*/  FMUL R4, R47.reuse, R8 ;  /* 0x000000082f047220 */ /* 0x040fe20000400000 */
[----:B------:R-:W-:Y:S01]  /*5e70*/  FMUL R5, R47, R9 ;  /* 0x000000092f057220 */ /* 0x000fe20000400000 */
[C---:B------:R-:W-:Y:S01]  /*5e80*/  FFMA R0, R49.reuse, R50, R0 ;  /* 0x0000003231007223 */ /* 0x040fe20000000000 */
[----:B------:R-:W-:Y:S01]  /*5e90*/  FFMA R2, R49, R51, R2 ;  /* 0x0000003331027223 */ /* 0x000fe20000000002 */
[C---:B------:R-:W-:Y:S01]  /*5ea0*/  FMUL R8, R47.reuse, R12 ;  /* 0x0000000c2f087220 */ /* 0x040fe20000400000 */
[C---:B------:R-:W-:Y:S01]  /*5eb0*/  FMUL R9, R47.reuse, R13 ;  /* 0x0000000d2f097220 */ /* 0x040fe20000400000 */
[C---:B------:R-:W-:Y:S01]  /*5ec0*/  FMUL R12, R47.reuse, R16 ;  /* 0x000000102f0c7220 */ /* 0x040fe20000400000 */
[C---:B------:R-:W-:Y:S01]  /*5ed0*/  FMUL R13, R47.reuse, R17 ;  /* 0x000000112f0d7220 */ /* 0x040fe20000400000 */
[C---:B------:R-:W-:Y:S01]  /*5ee0*/  FMUL R16, R47.reuse, R20 ;  /* 0x000000142f107220 */ /* 0x040fe20000400000 */
[C---:B------:R-:W-:Y:S01]  /*5ef0*/  FMUL R17, R47.reuse, R21 ;  /* 0x000000152f117220 */ /* 0x040fe20000400000 */
[C---:B------:R-:W-:Y:S01]  /*5f00*/  FMUL R20, R47.reuse, R24 ;  /* 0x000000182f147220 */ /* 0x040fe20000400000 */
[C---:B------:R-:W-:Y:S01]  /*5f10*/  FMUL R21, R47.reuse, R25 ;  /* 0x000000192f157220 */ /* 0x040fe20000400000 */
[----:B------:R-:W-:Y:S02]  /*5f20*/  HADD2.F32 R76, -RZ, R75.H1_H1 ;  /* 0x3000004bff4c7230 */ /* 0x000fe40000004100 */
[C---:B------:R-:W-:Y:S01]  /*5f30*/  FMUL R24, R47.reuse, R28 ;  /* 0x0000001c2f187220 */ /* 0x040fe20000400000 */
[C---:B------:R-:W-:Y:S01]  /*5f40*/  FMUL R25, R47.reuse, R29 ;  /* 0x0000001d2f197220 */ /* 0x040fe20000400000 */
[C---:B------:R-:W-:Y:S01]  /*5f50*/  FMUL R28, R47.reuse, R32 ;  /* 0x000000202f1c7220 */ /* 0x040fe20000400000 */
[C---:B------:R-:W-:Y:S01]  /*5f60*/  FMUL R29, R47.reuse, R33 ;  /* 0x000000212f1d7220 */ /* 0x040fe20000400000 */
[C---:B------:R-:W-:Y:S01]  /*5f70*/  FMUL R3, R47.reuse, R6 ;  /* 0x000000062f037220 */ /* 0x040fe20000400000 */
[C---:B------:R-:W-:Y:S01]  /*5f80*/  FMUL R7, R47.reuse, R7 ;  /* 0x000000072f077220 */ /* 0x040fe20000400000 */
[C---:B------:R-:W-:Y:S01]  /*5f90*/  FMUL R6, R47.reuse, R10 ;  /* 0x0000000a2f067220 */ /* 0x040fe20000400000 */
[----:B------:R-:W-:Y:S01]  /*5fa0*/  FMUL R11, R47, R11 ;  /* 0x0000000b2f0b7220 */ /* 0x000fe20000400000 */
[C---:B------:R-:W-:Y:S01]  /*5fb0*/  FFMA R3, R49.reuse, R52, R3 ;  /* 0x0000003431037223 */ /* 0x040fe20000000003 */
[C---:B------:R-:W-:Y:S01]  /*5fc0*/  FFMA R7, R49.reuse, R54, R7 ;  /* 0x0000003631077223 */ /* 0x040fe20000000007 */
[C---:B------:R-:W-:Y:S01]  /*5fd0*/  FFMA R4, R49.reuse, R53, R4 ;  /* 0x0000003531047223 */ /* 0x040fe20000000004 */
[----:B------:R-:W-:Y:S01]  /*5fe0*/  F2FP.F16.E5M2.UNPACK_B R50, R87 ;  /* 0x00000057ff32723e */ /* 0x000fe200020004ff */
[C---:B------:R-:W-:Y:S01]  /*5ff0*/  FFMA R5, R49.reuse, R56, R5 ;  /* 0x0000003831057223 */ /* 0x040fe20000000005 */
[----:B------:R-:W-:Y:S01]  /*6000*/  FFMA R6, R49, R55, R6 ;  /* 0x0000003731067223 */ /* 0x000fe20000000006 */
[----:B------:R-:W-:Y:S01]  /*6010*/  F2FP.SATFINITE.E5M2.F32.PACK_AB_MERGE_C R117, R7, R3, RZ ;  /* 0x000000030775723e */ /* 0x000fe200048060ff */
[C---:B------:R-:W-:Y:S01]  /*6020*/  FFMA R11, R49.reuse, R58, R11 ;  /* 0x0000003a310b7223 */ /* 0x040fe2000000000b */
[C---:B------:R-:W-:Y:S01]  /*6030*/  FFMA R8, R49.reuse, R57, R8 ;  /* 0x0000003931087223 */ /* 0x040fe20000000008 */
[----:B------:R-:W-:Y:S01]  /*6040*/  ISETP.NE.AND P0, PT, R110, RZ, PT ;  /* 0x000000ff6e00720c */ /* 0x000fe20003f05270 */
[----:B------:R-:W-:Y:S01]  /*6050*/  FFMA R9, R49, R60, R9 ;  /* 0x0000003c31097223 */ /* 0x000fe20000000009 */
[----:B------:R-:W-:Y:S01]  /*6060*/  F2FP.SATFINITE.E5M2.F32.PACK_AB_MERGE_C R116, R2, R0, R117 ;  /* 0x000000000274723e */ /* 0x000fe20004806075 */
[--C-:B------:R-:W-:Y:S01]  /*6070*/  HADD2.F32 R51, -RZ, R50.reuse.H0_H0 ;  /* 0x20000032ff337230 */ /* 0x100fe20000004100 */
[----:B------:R-:W-:Y:S01]  /*6080*/  F2FP.SATFINITE.E5M2.F32.PACK_AB_MERGE_C R117, R11, R6, RZ ;  /* 0x000000060b75723e */ /* 0x000fe200048060ff */
[----:B------:R-:W-:Y:S02]  /*6090*/  HADD2.F32 R50, -RZ, R50.H1_H1 ;  /* 0x30000032ff327230 */ /* 0x000fe40000004100 */
[C---:B------:R-:W-:Y:S01]  /*60a0*/  FMUL R10, R47.reuse, R14 ;  /* 0x0000000e2f0a7220 */ /* 0x040fe20000400000 */
[----:B------:R-:W-:Y:S01]  /*60b0*/  FMUL R15, R47, R15 ;  /* 0x0000000f2f0f7220 */ /* 0x000fe20000400000 */
[--C-:B------:R-:W-:Y:S01]  /*60c0*/  HADD2.F32 R63, -RZ, R65.reuse.H0_H0 ;  /* 0x20000041ff3f7230 */ /* 0x100fe20000004100 */
[----:B------:R-:W-:Y:S01]  /*60d0*/  F2FP.SATFINITE.E5M2.F32.PACK_AB_MERGE_C R117, R5, R4, R117 ;  /* 0x000000040575723e */ /* 0x000fe20004806075 */
[C---:B------:R-:W-:Y:S01]  /*60e0*/  FFMA R10, R49.reuse, R59, R10 ;  /* 0x0000003b310a7223 */ /* 0x040fe2000000000a */
[C---:B------:R-:W-:Y:S01]  /*60f0*/  FFMA R15, R49.reuse, R62, R15 ;  /* 0x0000003e310f7223 */ /* 0x040fe2000000000f */
[C---:B------:R-:W-:Y:S01]  /*6100*/  FFMA R12, R49.reuse, R61, R12 ;  /* 0x0000003d310c7223 */ /* 0x040fe2000000000c */
[----:B------:R-:W-:Y:S01]  /*6110*/  FFMA R13, R49, R64, R13 ;  /* 0x00000040310d7223 */ /* 0x000fe2000000000d */
[----:B------:R-:W-:Y:S02]  /*6120*/  HADD2.F32 R66, -RZ, R65.H1_H1 ;  /* 0x30000041ff427230 */ /* 0x000fe40000004100 */
[C---:B------:R-:W-:Y:S01]  /*6130*/  FMUL R14, R47.reuse, R18 ;  /* 0x000000122f0e7220 */ /* 0x040fe20000400000 */
[----:B------:R-:W-:Y:S02]  /*6140*/  HADD2.F32 R65, -RZ, R67.H0_H0 ;  /* 0x20000043ff417230 */ /* 0x000fe40000004100 */
[----:B------:R-:W-:Y:S01]  /*6150*/  FMUL R19, R47, R19 ;  /* 0x000000132f137220 */ /* 0x000fe20000400000 */
[--C-:B------:R-:W-:Y:S02]  /*6160*/  HADD2.F32 R67, -RZ, R69.reuse.H0_H0 ;  /* 0x20000045ff437230 */ /* 0x100fe40000004100 */
[----:B------:R-:W-:Y:S01]  /*6170*/  FFMA R14, R49, R63, R14 ;  /* 0x0000003f310e7223 */ /* 0x000fe2000000000e */
[----:B------:R-:W-:Y:S02]  /*6180*/  HADD2.F32 R70, -RZ, R69.H1_H1 ;  /* 0x30000045ff467230 */ /* 0x000fe40000004100 */
[----:B------:R-:W-:Y:S01]  /*6190*/  FMUL R18, R47, R22 ;  /* 0x000000162f127220 */ /* 0x000fe20000400000 */
[----:B------:R-:W-:Y:S02]  /*61a0*/  HADD2.F32 R69, -RZ, R71.H0_H0 ;  /* 0x20000047ff457230 */ /* 0x000fe40000004100 */
[----:B------:R-:W-:Y:S01]  /*61b0*/  FFMA R19, R49, R66, R19 ;  /* 0x0000004231137223 */ /* 0x000fe20000000013 */
[----:B------:R-:W-:Y:S01]  /*61c0*/  FMUL R23, R47, R23 ;  /* 0x000000172f177220 */ /* 0x000fe20000400000 */
[C---:B------:R-:W-:Y:S01]  /*61d0*/  FFMA R16, R49.reuse, R65, R16 ;  /* 0x0000004131107223 */ /* 0x040fe20000000010 */
[C---:B------:R-:W-:Y:S01]  /*61e0*/  FFMA R17, R49.reuse, R68, R17 ;  /* 0x0000004431117223 */ /* 0x040fe20000000011 */
        /* <DEDUP_REMOVED lines=23> */
[----:B------:R-:W-:Y:S01]  /*6360*/  F2FP.SATFINITE.E5M2.F32.PACK_AB_MERGE_C R118, R15, R10, RZ ;  /* 0x0000000a0f76723e */ /* 0x000fe200048060ff */
[----:B------:R-:W-:Y:S01]  /*6370*/  FFMA R28, R49, R51, R28 ;  /* 0x00000033311c7223 */ /* 0x000fe2000000001c */
[----:B------:R-:W-:Y:S01]  /*6380*/  F2FP.SATFINITE.E5M2.F32.PACK_AB_MERGE_C R119, R19, R14, RZ ;  /* 0x0000000e1377723e */ /* 0x000fe200048060ff */
[C---:B------:R-:W-:Y:S01]  /*6390*/  FFMA R29, R49.reuse, R50, R29 ;  /* 0x00000032311d7223 */ /* 0x040fe2000000001d */
[C---:B------:R-:W-:Y:S01]  /*63a0*/  FFMA R30, R49.reuse, R77, R30 ;  /* 0x0000004d311e7223 */ /* 0x040fe2000000001e */
[----:B------:R-:W-:Y:S01]  /*63b0*/  FFMA R35, R49, R52, R35 ;  /* 0x0000003431237223 */ /* 0x000fe20000000023 */
[----:B------:R-:W-:Y:S02]  /*63c0*/  F2FP.SATFINITE.E5M2.F32.PACK_AB_MERGE_C R118, R9, R8, R118 ;  /* 0x000000080976723e */ /* 0x000fe40004806076 */
[----:B------:R-:W-:Y:S02]  /*63d0*/  F2FP.SATFINITE.E5M2.F32.PACK_AB_MERGE_C R119, R13, R12, R119 ;  /* 0x0000000c0d77723e */ /* 0x000fe40004806077 */
[----:B------:R-:W-:Y:S02]  /*63e0*/  F2FP.SATFINITE.E5M2.F32.PACK_AB_MERGE_C R120, R23, R18, RZ ;  /* 0x000000121778723e */ /* 0x000fe400048060ff */
[----:B------:R-:W-:Y:S01]  /*63f0*/  F2FP.SATFINITE.E5M2.F32.PACK_AB_MERGE_C R121, R27, R22, RZ ;  /* 0x000000161b79723e */ /* 0x000fe200048060ff */
[----:B------:R1:W-:Y:S01]  /*6400*/  STS.128 [R100+UR49+0x2200], R116 ;  /* 0x0022007464007988 */ /* 0x0003e20008000c31 */
[----:B------:R-:W-:Y:S02]  /*6410*/  F2FP.SATFINITE.E5M2.F32.PACK_AB_MERGE_C R122, R31, R26, RZ ;  /* 0x0000001a1f7a723e */ /* 0x000fe400048060ff */
[----:B------:R-:W-:Y:S02]  /*6420*/  F2FP.SATFINITE.E5M2.F32.PACK_AB_MERGE_C R123, R35, R30, RZ ;  /* 0x0000001e237b723e */ /* 0x000fe400048060ff */
[----:B------:R-:W-:Y:S02]  /*6430*/  F2FP.SATFINITE.E5M2.F32.PACK_AB_MERGE_C R120, R17, R16, R120 ;  /* 0x000000101178723e */ /* 0x000fe40004806078 */
[----:B------:R-:W-:Y:S02]  /*6440*/  F2FP.SATFINITE.E5M2.F32.PACK_AB_MERGE_C R121, R21, R20, R121 ;  /* 0x000000141579723e */ /* 0x000fe40004806079 */
[----:B------:R-:W-:Y:S02]  /*6450*/  F2FP.SATFINITE.E5M2.F32.PACK_AB_MERGE_C R122, R25, R24, R122 ;  /* 0x00000018197a723e */ /* 0x000fe4000480607a */
[----:B------:R-:W-:Y:S02]  /*6460*/  F2FP.SATFINITE.E5M2.F32.PACK_AB_MERGE_C R123, R29, R28, R123 ;  /* 0x0000001c1d7b723e */ /* 0x000fe4000480607b */
[----:B------:R-:W-:Y:S02]  /*6470*/  LEA R32, R105, UR49, 0x3 ;  /* 0x0000003169207c11 */ /* 0x000fe4000f8e18ff */
[----:B------:R-:W-:Y:S01]  /*6480*/  @P6 SHF.L.U32 R33, R104, 0x1f, RZ ;  /* 0x0000001f68216819 */ /* 0x000fe200000006ff */
[----:B------:R1:W-:Y:S01]  /*6490*/  STS.128 [R114+0x2210], R120 ;  /* 0x0022107872007388 */ /* 0x0003e20000000c00 */
[----:B------:R-:W-:Y:S01]  /*64a0*/  @!PT LDS RZ, [RZ] ;  /* 0x00000000fffff984 */ /* 0x000fe20000000800 */
[----:B------:R-:W-:Y:S01]  /*64b0*/  @!PT LDS RZ, [RZ] ;  /* 0x00000000fffff984 */ /* 0x000fe20000000800 */
[----:B------:R-:W-:Y:S01]  /*64c0*/  @!PT LDS RZ, [RZ] ;  /* 0x00000000fffff984 */ /* 0x000fe20000000800 */
[----:B------:R-:W-:Y:S01]  /*64d0*/  @!PT LDS RZ, [RZ] ;  /* 0x00000000fffff984 */ /* 0x000fe20000000800 */
[----:B------:R2:W-:Y:S07]  /*64e0*/  MEMBAR.ALL.CTA ;  /* 0x0000000000007992 */ /* 0x0005ee0000008000 */
[----:B--2---:R-:W2:Y:S02]  /*64f0*/  FENCE.VIEW.ASYNC.S ;  /* 0x00000000000073c6 */ /* 0x004ea40000000000 */
[----:B--2---:R-:W-:Y:S06]  /*6500*/  BAR.SYNC.DEFER_BLOCKING 0x1, 0x80 ;  /* 0x0042000000007b1d */ /* 0x004fec0000010000 */
[----:B------:R-:W-:Y:S05]  /*6510*/  @P0 BRA `(.L_x_99) ;  /* 0x0000000000280947 */ /* 0x000fea0003800000 */
[----:B------:R-:W-:Y:S02]  /*6520*/  UIADD3 UR4, UPT, UPT, UR49, 0x2200, URZ ;  /* 0x0000220031047890 */ /* 0x000fe4000fffe0ff */
[----:B------:R-:W-:Y:S01]  /*6530*/  UIADD3 UR6, UP0, UPT, UR52, 0x680, URZ ;  /* 0x0000068034067890 */ /* 0x000fe2000ff1e0ff */
[----:B------:R-:W-:Y:S03]  /*6540*/  UMOV UR43, UR36 ;  /* 0x00000024002b7c82 */ /* 0x000fe60008000000 */
[----:B------:R-:W-:Y:S01]  /*6550*/  MOV R109, UR4 ;  /* 0x00000004006d7c02 */ /* 0x000fe20008000f00 */
[----:B------:R-:W-:Y:S03]  /*6560*/  UIADD3.X UR7, UPT, UPT, URZ, UR53, URZ, UP0, !UPT ;  /* 0x00000035ff077290 */ /* 0x000fe600087fe4ff */
[----:B------:R-:W-:Y:S11]  /*6570*/  R2UR UR40, R109 ;  /* 0x000000006d2872ca */ /* 0x000ff600000e0000 */
[----:B------:R-:W-:Y:S02]  /*6580*/  @!UPT UIADD3 URZ, UPT, UPT, URZ, URZ, URZ ;  /* 0x000000fffffff290 */ /* 0x000fe4000fffe0ff */
[----:B------:R2:W-:Y:S01]  /*6590*/  UTMASTG.3D [UR40], [UR6] ;  /* 0x00000028060073b5 */ /* 0x0005e20008010000 */
[----:B------:R0:W-:Y:S01]  /*65a0*/  UTMACMDFLUSH ;  /* 0x00000000000079b7 */ /* 0x0001e20000000000 */
[----:B--2---:R-:W-:Y:S04]  /*65b0*/  DEPBAR.LE SB0, 0x1 ;  /* 0x000080400000791a */ /* 0x004fe80000000000 */
.L_x_99:
[----:B------:R-:W-:Y:S05]  /*65c0*/  BSYNC.RECONVERGENT B0 ;  /* 0x0000000000007941 */ /* 0x000fea0003800200 */
.L_x_98:
[----:B------:R-:W-:Y:S06]  /*65d0*/  BAR.SYNC.DEFER_BLOCKING 0x1, 0x80 ;  /* 0x0042000000007b1d */ /* 0x000fec0000010000 */
[----:B------:R-:W2:Y:S01]  /*65e0*/  @P6 SYNCS.PHASECHK.TRANS64.TRYWAIT P0, [R32+URZ+0x80], R33 ;  /* 0x00008021200065a7 */ /* 0x000ea200080011ff */
[----:B------:R-:W-:Y:S01]  /*65f0*/  BSSY B1, `(.L_x_100) ;  /* 0x0000020000017945 */ /* 0x000fe20003800000 */
[----:B--2---:R-:W-:Y:S03]  /*6600*/  @P6 SEL R115, RZ, 0x1, !P0 ;  /* 0x00000001ff736807 */ /* 0x004fe60004000000 */
[----:B------:R-:W-:Y:S05]  /*6610*/  @!P6 BRA `(.L_x_101) ;  /* 0x000000000074e947 */ /* 0x000fea0003800000 */
[----:B------:R-:W-:Y:S01]  /*6620*/  ISETP.NE.AND P1, PT, R124, RZ, PT ;  /* 0x000000ff7c00720c */ /* 0x000fe20003f25270 */
[----:B------:R-:W-:Y:S01]  /*6630*/  BSSY B0, `(.L_x_102) ;  /* 0x0000009000007945 */ /* 0x000fe20003800000 */
[----:B------:R-:W-:Y:S11]  /*6640*/  ISETP.NE.AND P0, PT, R115, RZ, PT ;  /* 0x000000ff7300720c */ /* 0x000ff60003f05270 */
[----:B------:R-:W-:Y:S05]  /*6650*/  @P1 IMAD R0, R105, 0x1000, R100 ;  /* 0x0000100069001824 */ /* 0x000fea00078e0264 */
[----:B------:R-:W-:Y:S05]  /*6660*/  @P1 IADD3 R2, PT, PT, R0, UR49, RZ ;  /* 0x0000003100021c10 */ /* 0x000fea000fffe0ff */
[----:B------:R-:W-:Y:S01]  /*6670*/  @P1 IMAD.IADD R2, R2, 0x1, R125 ;  /* 0x0000000102021824 */ /* 0x000fe200078e027d */
[----:B------:R-:W-:Y:S06]  /*6680*/  @P0 BRA `(.L_x_103) ;  /* 0x00000000000c0947 */ /* 0x000fec0003800000 */
[----:B------:R-:W-:Y:S04]  /*6690*/  SHF.L.U32 R3, R104, 0x1f, RZ ;  /* 0x0000001f68037819 */ /* 0x000fe800000006ff */
[----:B------:R-:W2:Y:S02]  /*66a0*/  SYNCS.PHASECHK.TRANS64.TRYWAIT P0, [R32+URZ+0x80], R3 ;  /* 0x00008003200075a7 */ /* 0x000ea400080011ff */
[----:B--2---:R-:W-:Y:S05]  /*66b0*/  @!P0 BRA `(.L_x_104) ;  /* 0x00000018000c8947 */ /* 0x004fea0003800000 */
.L_x_103:
[----:B------:R-:W-:Y:S05]  /*66c0*/  BSYNC B0 ;  /* 0x0000000000007941 */ /* 0x000fea0003800000 */
.L_x_102:
[----:B------:R-:W-:Y:S01]  /*66d0*/  ISETP.NE.AND P0, PT, R124, RZ, PT ;  /* 0x000000ff7c00720c */ /* 0x000fe20003f05270 */
[----:B--2---:R-:W-:Y:S02]  /*66e0*/  VIADD R32, R32, 0x90 ;  /* 0x0000009020207836 */ /* 0x004fe40000000000 */
[----:B------:R-:W-:Y:S02]  /*66f0*/  IMAD.U32 R3, RZ, RZ, UR37 ;  /* 0x00000025ff037e24 */ /* 0x000fe4000f8e00ff */
[----:B------:R-:W-:Y:S03]  /*6700*/  VIADD R105, R105, 0x1 ;  /* 0x0000000169697836 */ /* 0x000fe60000000000 */
[----:B------:R-:W-:Y:S05]  /*6710*/  PRMT R3, R3, 0x654, R32 ;  /* 0x0000065403037816 */ /* 0x000fea0000000020 */
[----:B------:R2:W3:Y:S04]  /*6720*/  @P0 LDS.128 R80, [R0+UR49+0x200] ;  /* 0x0002003100500984 */ /* 0x0004e80008000c00 */
[----:B------:R2:W4:Y:S01]  /*6730*/  @P0 LDS.128 R84, [R2+0x210] ;  /* 0x0002100002540984 */ /* 0x0005220000000c00 */
[C---:B------:R-:W-:Y:S01]  /*6740*/  ISETP.NE.AND P0, PT, R105.reuse, 0x2, PT ;  /* 0x000000026900780c */ /* 0x040fe20003f05270 */
[----:B------:R-:W-:Y:S01]  /*6750*/  @!PT LDS RZ, [RZ] ;  /* 0x00000000fffff984 */ /* 0x000fe20000000800 */
[----:B------:R-:W-:Y:S01]  /*6760*/  @!PT LDS RZ, [RZ] ;  /* 0x00000000fffff984 */ /* 0x000fe20000000800 */
[----:B------:R-:W-:Y:S01]  /*6770*/  @!PT LDS RZ, [RZ] ;  /* 0x00000000fffff984 */ /* 0x000fe20000000800 */
[----:B------:R-:W-:Y:S01]  /*6780*/  @!PT LDS RZ, [RZ] ;  /* 0x00000000fffff984 */ /* 0x000fe20000000800 */
[----:B------:R5:W-:Y:S06]  /*6790*/  MEMBAR.ALL.CTA ;  /* 0x0000000000007992 */ /* 0x000bec0000008000 */
[----:B-----5:R-:W5:Y:S01]  /*67a0*/  FENCE.VIEW.ASYNC.S ;  /* 0x00000000000073c6 */ /* 0x020f620000000000 */
[----:B------:R-:W-:Y:S01]  /*67b0*/  SEL R105, R105, RZ, P0 ;  /* 0x000000ff69697207 */ /* 0x000fe20000000000 */
[----:B-----5:R5:W-:Y:S02]  /*67c0*/  SYNCS.ARRIVE.TRANS64.RED.A1T0 RZ, [R3+URZ], RZ ;  /* 0x000000ff03ff79a7 */ /* 0x020be400081004ff */
[----:B-----5:R-:W-:Y:S04]  /*67d0*/  SEL R3, RZ, 0x1, P0 ;  /* 0x00000001ff037807 */ /* 0x020fe80000000000 */
[----:B--23--:R-:W-:Y:S02]  /*67e0*/  LOP3.LUT R104, R104, R3, RZ, 0x3c, !PT ;  /* 0x0000000368687212 */ /* 0x00cfe400078e3cff */
.L_x_101:
[----:B------:R-:W-:Y:S05]  /*67f0*/  BSYNC B1 ;  /* 0x0000000000017941 */ /* 0x000fea0003800000 */
.L_x_100:
[----:B------:R-:W-:Y:S05]  /*6800*/  VIADD R0, R48, 0x40 ;  /* 0x0000004030007836 */ /* 0x000fea0000000000 */
[----:B------:R-:W-:Y:S04]  /*6810*/  SHF.R.U32.HI R0, RZ, 0x15, R0 ;  /* 0x00000015ff007819 */ /* 0x000fe80000011600 */
[----:B------:R-:W-:Y:S11]  /*6820*/  LOP3.LUT P0, RZ, R0, 0x3, R101, 0x48, !PT ;  /* 0x0000000300ff7812 */ /* 0x000ff60007804865 */
[----:B------:R-:W-:Y:S02]  /*6830*/  @!UPT UIADD3 URZ, UPT, UPT, URZ, URZ, URZ ;  /* 0x000000fffffff290 */ /* 0x000fe4000fffe0ff */
[----:B------:R-:W-:Y:S05]  /*6840*/  @!P0 BRA `(.L_x_105) ;  /* 0x0000000000408947 */ /* 0x000fea0003800000 */
[----:B------:R-:W2:Y:S01]  /*6850*/  LDCU.64 UR8, c[0x4][0x70] ;  /* 0x01000e00ff0877ac */ /* 0x000ea20008000a00 */
[----:B------:R-:W-:Y:S01]  /*6860*/  MOV R3, 0x0 ;  /* 0x0000000000037802 */ /* 0x000fe20000000f00 */
[----:B------:R-:W-:Y:S02]  /*6870*/  HFMA2 R12, -RZ, RZ, 0, 5.9604644775390625e-08 ;  /* 0x00000001ff0c7431 */ /* 0x000fe400000001ff */
[----:B------:R-:W-:Y:S02]  /*6880*/  IMAD.MOV.U32 R8, RZ, RZ, 0x192 ;  /* 0x00000192ff087424 */ /* 0x000fe400078e00ff */
[----:B------:R-:W-:Y:S01]  /*6890*/  IMAD.MOV.U32 R13, RZ, RZ, RZ ;  /* 0x000000ffff0d7224 */ /* 0x000fe200078e00ff */
[----:B------:R-:W3:Y:S01]  /*68a0*/  LDCU.64 UR6, c[0x4][0x78] ;  /* 0x01000f00ff0677ac */ /* 0x000ee20008000a00 */
[----:B------:R-:W1:Y:S01]  /*68b0*/  LDC.64 R2, c[0x4][R3] ;  /* 0x0100000003027b82 */ /* 0x000e620000000a00 */
[----:B------:R-:W5:Y:S01]  /*68c0*/  LDCU.64 UR4, c[0x4][0x10] ;  /* 0x01000200ff0477ac */ /* 0x000f620008000a00 */
[----:B--2---:R-:W-:Y:S01]  /*68d0*/  MOV R5, UR9 ;  /* 0x0000000900057c02 */ /* 0x004fe20008000f00 */
[----:B------:R-:W-:Y:S01]  /*68e0*/  IMAD.U32 R4, RZ, RZ, UR8 ;  /* 0x00000008ff047e24 */ /* 0x000fe2000f8e00ff */
[----:B---3--:R-:W-:Y:S01]  /*68f0*/  MOV R7, UR7 ;  /* 0x0000000700077c02 */ /* 0x008fe20008000f00 */
[----:B------:R-:W-:Y:S01]  /*6900*/  IMAD.U32 R6, RZ, RZ, UR6 ;  /* 0x00000006ff067e24 */ /* 0x000fe2000f8e00ff */
[----:B-----5:R-:W-:Y:S01]  /*6910*/  MOV R11, UR5 ;  /* 0x00000005000b7c02 */ /* 0x020fe20008000f00 */
[----:B------:R-:W-:Y:S02]  /*6920*/  IMAD.U32 R10, RZ, RZ, UR4 ;  /* 0x00000004ff0a7e24 */ /* 0x000fe4000f8e00ff */
[----:B------:R-:W-:Y:S07]  /*6930*/  LEPC R20, `(.L_x_105) ;  /* 0x000000001014794e */ /* 0x000fee0000000000 */
[----:B-1--4-:R-:W-:Y:S05]  /*6940*/  CALL.ABS.NOINC R2 ;  /* 0x0000000002007343 */ /* 0x012fea0003c00000 */
.L_x_105:
[----:B------:R-:W-:Y:S01]  /*6950*/  ISETP.NE.AND P0, PT, R110, RZ, PT ;  /* 0x000000ff6e00720c */ /* 0x000fe20003f05270 */
[----:B------:R-:W-:Y:S05]  /*6960*/  WARPSYNC.ALL ;  /* 0x0000000000007948 */ /* 0x000fea0003800000 */
[----:B------:R-:W-:Y:S01]  /*6970*/  R2UR UR4, R48 ;  /* 0x00000000300472ca */ /* 0x000fe200000e0000 */
[----:B------:R-:W-:Y:S01]  /*6980*/  BSSY.RECONVERGENT B0, `(.L_x_106) ;  /* 0x000009c000007945 */ /* 0x000fe20003800200 */
[-C--:B------:R-:W-:Y:S02]  /*6990*/  F2FP.F16.E5M2.UNPACK_B R51, R80.reuse ;  /* 0x00000050ff33723e */ /* 0x080fe400020004ff */
[----:B------:R-:W-:Y:S02]  /*69a0*/  F2FP.F16.E5M2.UNPACK_B R80, R80.H1 ;  /* 0x00000050ff50723e */ /* 0x000fe400030004ff */
[-C--:B------:R-:W-:Y:S01]  /*69b0*/  F2FP.F16.E5M2.UNPACK_B R55, R81.reuse ;  /* 0x00000051ff37723e */ /* 0x080fe200020004ff */
[--C-:B------:R-:W-:Y:S01]  /*69c0*/  HADD2.F32 R50, -RZ, R51.reuse.H0_H0 ;  /* 0x20000033ff327230 */ /* 0x100fe20000004100 */
[----:B------:R-:W-:Y:S01]  /*69d0*/  F2FP.F16.E5M2.UNPACK_B R81, R81.H1 ;  /* 0x00000051ff51723e */ /* 0x000fe200030004ff */
[----:B------:R-:W-:Y:S01]  /*69e0*/  HADD2.F32 R52, -RZ, R51.H1_H1 ;  /* 0x30000033ff347230 */ /* 0x000fe20000004100 */
[-C--:B------:R-:W-:Y:S01]  /*69f0*/  F2FP.F16.E5M2.UNPACK_B R59, R82.reuse ;  /* 0x00000052ff3b723e */ /* 0x080fe200020004ff */
[--C-:B------:R-:W-:Y:S01]  /*6a00*/  HADD2.F32 R51, -RZ, R80.reuse.H0_H0 ;  /* 0x20000050ff337230 */ /* 0x100fe20000004100 */
[----:B------:R-:W-:Y:S01]  /*6a10*/  F2FP.F16.E5M2.UNPACK_B R82, R82.H1 ;  /* 0x00000052ff52723e */ /* 0x000fe200030004ff */
[----:B------:R-:W-:Y:S01]  /*6a20*/  LDTM.16dp32bit_t0_t15.x32 R4, tmem[UR4+0x40] ;  /* 0x00004004000479ee */ /* 0x000fe20008a80000 */
[----:B------:R-:W2:Y:S01]  /*6a30*/  LDTM.16dp32bit_t16_t31.x32 R4, tmem[UR4+0x60] ;  /* 0x00006004000479ee */ /* 0x000ea20008aa0000 */
[----:B------:R-:W-:Y:S01]  /*6a40*/  NOP ;  /* 0x0000000000007918 */ /* 0x000fe20000000000 */
[--C-:B------:R-:W-:Y:S01]  /*6a50*/  HADD2.F32 R53, -RZ, R55.reuse.H0_H0 ;  /* 0x20000037ff357230 */ /* 0x100fe20000004100 */
[----:B------:R-:W-:Y:S01]  /*6a60*/  R2UR UR5, R113 ;  /* 0x00000000710572ca */ /* 0x000fe200000e0000 */
[----:B------:R-:W-:Y:S01]  /*6a70*/  HADD2.F32 R56, -RZ, R55.H1_H1 ;  /* 0x30000037ff387230 */ /* 0x000fe20000004100 */
[----:B------:R-:W-:Y:S01]  /*6a80*/  F2FP.F16.E5M2.UNPACK_B R63, R83 ;  /* 0x00000053ff3f723e */ /* 0x000fe200020004ff */
[--C-:B------:R-:W-:Y:S01]  /*6a90*/  HADD2.F32 R57, -RZ, R59.reuse.H0_H0 ;  /* 0x2000003bff397230 */ /* 0x100fe20000004100 */
[----:B----4-:R-:W-:Y:S01]  /*6aa0*/  F2FP.F16.E5M2.UNPACK_B R67, R84 ;  /* 0x00000054ff43723e */ /* 0x010fe200020004ff */
[----:B------:R-:W-:Y:S01]  /*6ab0*/  HADD2.F32 R60, -RZ, R59.H1_H1 ;  /* 0x3000003bff3c7230 */ /* 0x000fe20000004100 */
[----:B------:R-:W-:Y:S01]  /*6ac0*/  F2FP.F16.E5M2.UNPACK_B R71, R85 ;  /* 0x00000055ff47723e */ /* 0x000fe200020004ff */
[--C-:B------:R-:W-:Y:S01]  /*6ad0*/  HADD2.F32 R61, -RZ, R63.reuse.H0_H0 ;  /* 0x2000003fff3d7230 */ /* 0x100fe20000004100 */
[----:B------:R-:W-:Y:S01]  /*6ae0*/  F2FP.F16.E5M2.UNPACK_B R75, R86 ;  /* 0x00000056ff4b723e */ /* 0x000fe200020004ff */
[----:B------:R-:W-:Y:S01]  /*6af0*/  HADD2.F32 R64, -RZ, R63.H1_H1 ;  /* 0x3000003fff407230 */ /* 0x000fe20000004100 */
[----:B------:R-:W-:Y:S01]  /*6b00*/  F2FP.F16.E5M2.UNPACK_B R77, R87 ;  /* 0x00000057ff4d723e */ /* 0x000fe200020004ff */
[--C-:B------:R-:W-:Y:S01]  /*6b10*/  HADD2.F32 R65, -RZ, R67.reuse.H0_H0 ;  /* 0x20000043ff417230 */ /* 0x100fe20000004100 */
[----:B------:R-:W-:Y:S01]  /*6b20*/  F2FP.F16.E5M2.UNPACK_B R83, R83.H1 ;  /* 0x00000053ff53723e */ /* 0x000fe200030004ff */
[----:B------:R-:W-:Y:S01]  /*6b30*/  UIADD3 UR5, UPT, UPT, UR5, 0xf0, URZ ;  /* 0x000000f005057890 */ /* 0x000fe2000fffe0ff */
[----:B------:R-:W-:Y:S01]  /*6b40*/  HADD2.F32 R67, -RZ, R67.H1_H1 ;  /* 0x30000043ff437230 */ /* 0x000fe20000004100 */
[----:B------:R-:W-:Y:S01]  /*6b50*/  F2FP.F16.E5M2.UNPACK_B R84, R84.H1 ;  /* 0x00000054ff54723e */ /* 0x000fe200030004ff */
[--C-:B------:R-:W-:Y:S01]  /*6b60*/  HADD2.F32 R69, -RZ, R71.reuse.H0_H0 ;  /* 0x20000047ff457230 */ /* 0x100fe20000004100 */
[----:B------:R-:W-:Y:S01]  /*6b70*/  UPRMT UR5, UR37, 0x654, UR5 ;  /* 0x0000065425057896 */ /* 0x000fe20008000005 */
[----:B------:R-:W-:Y:S01]  /*6b80*/  HADD2.F32 R72, -RZ, R71.H1_H1 ;  /* 0x30000047ff487230 */ /* 0x000fe20000004100 */
[----:B------:R-:W-:Y:S01]  /*6b90*/  F2FP.F16.E5M2.UNPACK_B R85, R85.H1 ;  /* 0x00000055ff55723e */ /* 0x000fe200030004ff */
[--C-:B------:R-:W-:Y:S02]  /*6ba0*/  HADD2.F32 R73, -RZ, R75.reuse.H0_H0 ;  /* 0x2000004bff497230 */ /* 0x100fe40000004100 */
[C---:B--2---:R-:W-:Y:S01]  /*6bb0*/  FMUL R4, R47.reuse, R4 ;  /* 0x000000042f047220 */ /* 0x044fe20000400000 */
[C---:B------:R-:W-:Y:S01]  /*6bc0*/  FMUL R5, R47.reuse, R5 ;  /* 0x000000052f057220 */ /* 0x040fe20000400000 */
[C---:B------:R-:W-:Y:S01]  /*6bd0*/  FMUL R8, R47.reuse, R8 ;  /* 0x000000082f087220 */ /* 0x040fe20000400000 */
[----:B------:R-:W-:Y:S01]  /*6be0*/  FMUL R9, R47, R9 ;  /* 0x000000092f097220 */ /* 0x000fe20000400000 */
[C---:B------:R-:W-:Y:S01]  /*6bf0*/  FFMA R4, R49.reuse, R50, R4 ;  /* 0x0000003231047223 */ /* 0x040fe20000000004 */
[----:B------:R-:W-:Y:S01]  /*6c00*/  SYNCS.ARRIVE.TRANS64.RED.A1T0 RZ, [UR5], RZ ;  /* 0x000000ffffff79a7 */ /* 0x000fe20008100405 */
        /* <DEDUP_REMOVED lines=18> */
[--C-:B------:R-:W-:Y:S02]  /*6d30*/  HADD2.F32 R55, -RZ, R81.reuse.H0_H0 ;  /* 0x20000051ff377230 */ /* 0x100fe40000004100 */
[----:B------:R-:W-:Y:S01]  /*6d40*/  FMUL R10, R47, R10 ;  /* 0x0000000a2f0a7220 */ /* 0x000fe20000400000 */
[C---:B------:R-:W-:Y:S01]  /*6d50*/  FFMA R6, R49.reuse, R51, R6 ;  /* 0x0000003331067223 */ /* 0x040fe20000000006 */
[----:B------:R-:W-:Y:S02]  /*6d60*/  HADD2.F32 R58, -RZ, R81.H1_H1 ;  /* 0x30000051ff3a7230 */ /* 0x000fe40000004100 */
[C---:B------:R-:W-:Y:S01]  /*6d70*/  FFMA R7, R49.reuse, R54, R7 ;  /* 0x0000003631077223 */ /* 0x040fe20000000007 */
[C---:B------:R-:W-:Y:S01]  /*6d80*/  FFMA R8, R49.reuse, R53, R8 ;  /* 0x0000003531087223 */ /* 0x040fe20000000008 */
[C---:B------:R-:W-:Y:S01]  /*6d90*/  FFMA R9, R49.reuse, R56, R9 ;  /* 0x0000003831097223 */ /* 0x040fe20000000009 */
[----:B------:R-:W-:Y:S01]  /*6da0*/  FFMA R10, R49, R55, R10 ;  /* 0x00000037310a7223 */ /* 0x000fe2000000000a */
[----:B------:R-:W-:Y:S01]  /*6db0*/  HADD2.F32 R51, -RZ, R77.H0_H0 ;  /* 0x2000004dff337230 */ /* 0x000fe20000004100 */
[----:B-1----:R-:W-:Y:S01]  /*6dc0*/  F2FP.SATFINITE.E5M2.F32.PACK_AB_MERGE_C R116, R7, R6, RZ ;  /* 0x000000060774723e */ /* 0x002fe200048060ff */
[C---:B------:R-:W-:Y:S01]  /*6dd0*/  FMUL R11, R47.reuse, R11 ;  /* 0x0000000b2f0b7220 */ /* 0x040fe20000400000 */
[--C-:B------:R-:W-:Y:S02]  /*6de0*/  HADD2.F32 R59, -RZ, R82.reuse.H0_H0 ;  /* 0x20000052ff3b7230 */ /* 0x100fe40000004100 */
[----:B------:R-:W-:Y:S01]  /*6df0*/  FMUL R14, R47, R14 ;  /* 0x0000000e2f0e7220 */ /* 0x000fe20000400000 */
[----:B------:R-:W-:Y:S01]  /*6e00*/  HADD2.F32 R62, -RZ, R82.H1_H1 ;  /* 0x30000052ff3e7230 */ /* 0x000fe20000004100 */
[----:B------:R-:W-:Y:S01]  /*6e10*/  F2FP.SATFINITE.E5M2.F32.PACK_AB_MERGE_C R116, R5, R4, R116 ;  /* 0x000000040574723e */ /* 0x000fe20004806074 */
[C---:B------:R-:W-:Y:S01]  /*6e20*/  FFMA R11, R49.reuse, R58, R11 ;  /* 0x0000003a310b7223 */ /* 0x040fe2000000000b */
[C---:B------:R-:W-:Y:S01]  /*6e30*/  FFMA R12, R49.reuse, R57, R12 ;  /* 0x00000039310c7223 */ /* 0x040fe2000000000c */
[C---:B------:R-:W-:Y:S01]  /*6e40*/  FFMA R13, R49.reuse, R60, R13 ;  /* 0x0000003c310d7223 */ /* 0x040fe2000000000d */
[----:B------:R-:W-:Y:S01]  /*6e50*/  F2FP.F16.E5M2.UNPACK_B R86, R86.H1 ;  /* 0x00000056ff56723e */ /* 0x000fe200030004ff */
[----:B------:R-:W-:Y:S01]  /*6e60*/  FFMA R14, R49, R59, R14 ;  /* 0x0000003b310e7223 */ /* 0x000fe2000000000e */
[----:B------:R-:W-:Y:S01]  /*6e70*/  F2FP.SATFINITE.E5M2.F32.PACK_AB_MERGE_C R117, R11, R10, RZ ;  /* 0x0000000a0b75723e */ /* 0x000fe200048060ff */
[C---:B------:R-:W-:Y:S01]  /*6e80*/  FMUL R15, R47.reuse, R15 ;  /* 0x0000000f2f0f7220 */ /* 0x040fe20000400000 */
[--C-:B------:R-:W-:Y:S02]  /*6e90*/  HADD2.F32 R63, -RZ, R83.reuse.H0_H0 ;  /* 0x20000053ff3f7230 */ /* 0x100fe40000004100 */
[----:B------:R-:W-:Y:S01]  /*6ea0*/  FMUL R18, R47, R18 ;  /* 0x000000122f127220 */ /* 0x000fe20000400000 */
[----:B------:R-:W-:Y:S01]  /*6eb0*/  HADD2.F32 R66, -RZ, R83.H1_H1 ;  /* 0x30000053ff427230 */ /* 0x000fe20000004100 */
[----:B------:R-:W-:Y:S01]  /*6ec0*/  F2FP.SATFINITE.E5M2.F32.PACK_AB_MERGE_C R117, R9, R8, R117 ;  /* 0x000000080975723e */ /* 0x000fe20004806075 */
[C---:B------:R-:W-:Y:S01]  /*6ed0*/  FFMA R15, R49.reuse, R62, R15 ;  /* 0x0000003e310f7223 */ /* 0x040fe2000000000f */
[C---:B------:R-:W-:Y:S01]  /*6ee0*/  FFMA R16, R49.reuse, R61, R16 ;  /* 0x0000003d31107223 */ /* 0x040fe20000000010 */
[----:B------:R-:W-:Y:S01]  /*6ef0*/  FFMA R17, R49, R64, R17 ;  /* 0x0000004031117223 */ /* 0x000fe20000000011 */
[----:B------:R-:W-:Y:S01]  /*6f00*/  FMUL R19, R47, R19 ;  /* 0x000000132f137220 */ /* 0x000fe20000400000 */
        /* <DEDUP_REMOVED lines=15> */
[----:B------:R-:W-:Y:S01]  /*7000*/  F2FP.F16.E5M2.UNPACK_B R87, R87.H1 ;  /* 0x00000057ff57723e */ /* 0x000fe200030004ff */
        /* <DEDUP_REMOVED lines=32> */
[----:B------:R-:W-:Y:S03]  /*7210*/  IADD3 R79, PT, PT, R44, 0x1, RZ ;  /* 0x000000012c4f7810 */ /* 0x000fe60007ffe0ff */
        /* <DEDUP_REMOVED lines=9> */
[----:B------:R-:W-:Y:S02]  /*72b0*/  UIADD3 UR8, UP0, UPT, UR52, 0x680, URZ ;  /* 0x0000068034087890 */ /* 0x000fe4000ff1e0ff */
[----:B------:R-:W-:Y:S02]  /*72c0*/  UIADD3 UR5, UPT, UPT, UR41, 0x40, URZ ;  /* 0x0000004029057890 */ /* 0x000fe4000fffe0ff */
[----:B------:R-:W-:Y:S02]  /*72d0*/  UIADD3 UR4, UPT, UPT, UR49, 0x3200, URZ ;  /* 0x0000320031047890 */ /* 0x000fe4000fffe0ff */
[----:B------:R-:W-:Y:S01]  /*72e0*/  UIADD3.X UR9, UPT, UPT, URZ, UR53, URZ, UP0, !UPT ;  /* 0x00000035ff097290 */ /* 0x000fe200087fe4ff */
[----:B------:R-:W-:Y:S01]  /*72f0*/  UMOV UR6, UR42 ;  /* 0x0000002a00067c82 */ /* 0x000fe20008000000 */
[----:B------:R-:W-:Y:S07]  /*7300*/  UMOV UR7, UR36 ;  /* 0x0000002400077c82 */ /* 0x000fee0008000000 */
[----:B------:R2:W-:Y:S01]  /*7310*/  UTMASTG.3D [UR4], [UR8] ;  /* 0x00000004080073b5 */ /* 0x0005e20008010000 */
[----:B------:R0:W-:Y:S01]  /*7320*/  UTMACMDFLUSH ;  /* 0x00000000000079b7 */ /* 0x0001e20000000000 */
[----:B--2---:R-:W-:Y:S04]  /*7330*/  DEPBAR.LE SB0, 0x1 ;  /* 0x000080400000791a */ /* 0x004fe80000000000 */
.L_x_107:
[----:B------:R-:W-:Y:S05]  /*7340*/  BSYNC.RECONVERGENT B0 ;  /* 0x0000000000007941 */ /* 0x000fea0003800200 */
.L_x_106:
[----:B------:R-:W-:Y:S01]  /*7350*/  BAR.SYNC.DEFER_BLOCKING 0x1, 0x80 ;  /* 0x0042000000007b1d */ /* 0x000fe20000010000 */
[----:B------:R-:W-:Y:S01]  /*7360*/  ISETP.NE.AND P2, PT, R111, RZ, PT ;  /* 0x000000ff6f00720c */ /* 0x000fe20003f45270 */
[----:B------:R-:W-:Y:S01]  /*7370*/  IMAD.IADD R20, R43, 0x1, R94 ;  /* 0x000000012b147824 */ /* 0x000fe200078e025e */
[----:B------:R-:W-:Y:S01]  /*7380*/  ISETP.NE.AND P0, PT, R112, 0x2, PT ;  /* 0x000000027000780c */ /* 0x000fe20003f05270 */
[----:B------:R-:W-:Y:S01]  /*7390*/  IMAD.IADD R21, R45, 0x1, R96 ;  /* 0x000000012d157824 */ /* 0x000fe200078e0260 */
[----:B------:R-:W-:Y:S02]  /*73a0*/  ISETP.NE.AND P1, PT, R79, 0x4, PT ;  /* 0x000000044f00780c */ /* 0x000fe40003f25270 */
[----:B------:R-:W-:Y:S02]  /*73b0*/  SEL R3, RZ, 0x1, P0 ;  /* 0x00000001ff037807 */ /* 0x000fe40000000000 */
[----:B------:R-:W-:Y:S02]  /*73c0*/  SEL R0, RZ, 0x1, P1 ;  /* 0x00000001ff007807 */ /* 0x000fe40000800000 */
[----:B------:R-:W-:Y:S02]  /*73d0*/  LOP3.LUT R106, R106, R3, RZ, 0x3c, !PT ;  /* 0x000000036a6a7212 */ /* 0x000fe400078e3cff */
[----:B------:R-:W-:Y:S02]  /*73e0*/  LOP3.LUT R107, R107, R0, RZ, 0x3c, !PT ;  /* 0x000000006b6b7212 */ /* 0x000fe400078e3cff */
[----:B------:R-:W-:Y:S02]  /*73f0*/  @P2 R2UR UR36, R103 ;  /* 0x00000000672422ca */ /* 0x000fe400000e0000 */
[----:B------:R-:W-:Y:S02]  /*7400*/  SEL R112, R112, RZ, P0 ;  /* 0x000000ff70707207 */ /* 0x000fe40000000000 */
[----:B------:R-:W-:Y:S01]  /*7410*/  SEL R44, R79, RZ, P1 ;  /* 0x000000ff4f2c7207 */ /* 0x000fe20000800000 */
[----:B------:R-:W-:Y:S10]  /*7420*/  @P2 BRA `(.L_x_108) ;  /* 0xffffffd400f82947 */ /* 0x000ff4000383ffff */
[----:B------:R-:W-:Y:S05]  /*7430*/  EXIT ;  /* 0x000000000000794d */ /* 0x000fea0003800000 */
.L_x_19:
[----:B--2---:R2:W1:Y:S02]  /*7440*/  SYNCS.PHASECHK.TRANS64.TRYWAIT P0, [R3+URZ+0x120], R2 ;  /* 0x00012002030075a7 */ /* 0x00446400080011ff */
[----:B-1----:R-:W-:Y:S05]  /*7450*/  @!P0 NANOSLEEP.SYNCS 0x989680 ;  /* 0x009896800000895d */ /* 0x002fea0003900000 */
[----:B------:R-:W1:Y:S02]  /*7460*/  @!P0 SYNCS.PHASECHK.TRANS64 P0, [R3+URZ+0x120], R2 ;  /* 0x00012002030085a7 */ /* 0x000e6400080010ff */
[----:B-1----:R-:W-:Y:S05]  /*7470*/  @!P0 BRA `(.L_x_19) ;  /* 0xfffffffc00f08947 */ /* 0x002fea000383ffff */
[----:B------:R-:W-:Y:S05]  /*7480*/  BRA `(.L_x_109) ;  /* 0xffffffa000687947 */ /* 0x000fea000383ffff */
.L_x_22:
[----:B-1----:R-:W-:-:S07]  /*7490*/  MOV R2, UR33 ;  /* 0x0000002100027c02 */ /* 0x002fce0008000f00 */
.L_x_110:
[----:B-1----:R1:W2:Y:S02]  /*74a0*/  SYNCS.PHASECHK.TRANS64.TRYWAIT P0, [R2+URZ+0x40], R5 ;  /* 0x00004005020075a7 */ /* 0x0022a400080011ff */
[----:B--2---:R-:W-:Y:S05]  /*74b0*/  @!P0 NANOSLEEP.SYNCS 0x989680 ;  /* 0x009896800000895d */ /* 0x004fea0003900000 */
[----:B------:R-:W2:Y:S02]  /*74c0*/  @!P0 SYNCS.PHASECHK.TRANS64 P0, [R2+URZ+0x40], R5 ;  /* 0x00004005020085a7 */ /* 0x000ea400080010ff */
[----:B--2---:R-:W-:Y:S05]  /*74d0*/  @!P0 BRA `(.L_x_110) ;  /* 0xfffffffc00f08947 */ /* 0x004fea000383ffff */
[----:B------:R-:W-:Y:S05]  /*74e0*/  BRA `(.L_x_21) ;  /* 0xffffffa000b87947 */ /* 0x000fea000383ffff */
.L_x_28:
[----:B-1----:R-:W-:-:S07]  /*74f0*/  MOV R2, UR17 ;  /* 0x0000001100027c02 */ /* 0x002fce0008000f00 */
.L_x_111:
[----:B-1----:R1:W2:Y:S02]  /*7500*/  SYNCS.PHASECHK.TRANS64.TRYWAIT P0, [R2+URZ+0x40], R5 ;  /* 0x00004005020075a7 */ /* 0x0022a400080011ff */
[----:B--2---:R-:W-:Y:S05]  /*7510*/  @!P0 NANOSLEEP.SYNCS 0x989680 ;  /* 0x009896800000895d */ /* 0x004fea0003900000 */
[----:B------:R-:W2:Y:S02]  /*7520*/  @!P0 SYNCS.PHASECHK.TRANS64 P0, [R2+URZ+0x40], R5 ;  /* 0x00004005020085a7 */ /* 0x000ea400080010ff */
[----:B--2---:R-:W-:Y:S05]  /*7530*/  @!P0 BRA `(.L_x_111) ;  /* 0xfffffffc00f08947 */ /* 0x004fea000383ffff */
[----:B------:R-:W-:Y:S05]  /*7540*/  BRA `(.L_x_27) ;  /* 0xffffffa400607947 */ /* 0x000fea000383ffff */
.L_x_32:
[----:B-1----:R1:W2:Y:S02]  /*7550*/  SYNCS.PHASECHK.TRANS64.TRYWAIT P0, [R2+URZ+0xb0], R3 ;  /* 0x0000b003020075a7 */ /* 0x0022a400080011ff */
[----:B--2---:R-:W-:Y:S05]  /*7560*/  @!P0 NANOSLEEP.SYNCS 0x989680 ;  /* 0x009896800000895d */ /* 0x004fea0003900000 */
[----:B------:R-:W2:Y:S02]  /*7570*/  @!P0 SYNCS.PHASECHK.TRANS64 P0, [R2+URZ+0xb0], R3 ;  /* 0x0000b003020085a7 */ /* 0x000ea400080010ff */
[----:B--2---:R-:W-:Y:S05]  /*7580*/  @!P0 BRA `(.L_x_32) ;  /* 0xfffffffc00f08947 */ /* 0x004fea000383ffff */
[----:B------:R-:W-:Y:S05]  /*7590*/  BRA `(.L_x_112) ;  /* 0xffffffa400f07947 */ /* 0x000fea000383ffff */
.L_x_36:
[----:B----4-:R-:W-:-:S07]  /*75a0*/  MOV R0, UR5 ;  /* 0x0000000500007c02 */ /* 0x010fce0008000f00 */
.L_x_113:
[----:B-1----:R1:W2:Y:S02]  /*75b0*/  SYNCS.PHASECHK.TRANS64.TRYWAIT P0, [R0+URZ], R3 ;  /* 0x00000003000075a7 */ /* 0x0022a400080011ff */
[----:B--2---:R-:W-:Y:S05]  /*75c0*/  @!P0 NANOSLEEP.SYNCS 0x989680 ;  /* 0x009896800000895d */ /* 0x004fea0003900000 */
[----:B------:R-:W2:Y:S02]  /*75d0*/  @!P0 SYNCS.PHASECHK.TRANS64 P0, [R0+URZ], R3 ;  /* 0x00000003000085a7 */ /* 0x000ea400080010ff */
[----:B--2---:R-:W-:Y:S05]  /*75e0*/  @!P0 BRA `(.L_x_113) ;  /* 0xfffffffc00f08947 */ /* 0x004fea000383ffff */
[----:B------:R-:W-:Y:S05]  /*75f0*/  BRA `(.L_x_114) ;  /* 0xffffffac00607947 */ /* 0x000fea000383ffff */
.L_x_37:
[----:B----4-:R-:W-:-:S07]  /*7600*/  MOV R0, UR5 ;  /* 0x0000000500007c02 */ /* 0x010fce0008000f00 */
.L_x_115:
[----:B-1----:R1:W2:Y:S02]  /*7610*/  SYNCS.PHASECHK.TRANS64.TRYWAIT P0, [R0+URZ], R3 ;  /* 0x00000003000075a7 */ /* 0x0022a400080011ff */
[----:B--2---:R-:W-:Y:S05]  /*7620*/  @!P0 NANOSLEEP.SYNCS 0x989680 ;  /* 0x009896800000895d */ /* 0x004fea0003900000 */
[----:B------:R-:W2:Y:S02]  /*7630*/  @!P0 SYNCS.PHASECHK.TRANS64 P0, [R0+URZ], R3 ;  /* 0x00000003000085a7 */ /* 0x000ea400080010ff */
[----:B--2---:R-:W-:Y:S05]  /*7640*/  @!P0 BRA `(.L_x_115) ;  /* 0xfffffffc00f08947 */ /* 0x004fea000383ffff */
[----:B------:R-:W-:Y:S05]  /*7650*/  BRA `(.L_x_116) ;  /* 0xffffffac006c7947 */ /* 0x000fea000383ffff */
.L_x_38:
[----:B----4-:R-:W-:-:S07]  /*7660*/  MOV R0, UR5 ;  /* 0x0000000500007c02 */ /* 0x010fce0008000f00 */
.L_x_117:
[----:B-1----:R1:W2:Y:S02]  /*7670*/  SYNCS.PHASECHK.TRANS64.TRYWAIT P0, [R0+URZ], R3 ;  /* 0x00000003000075a7 */ /* 0x0022a400080011ff */
[----:B--2---:R-:W-:Y:S05]  /*7680*/  @!P0 NANOSLEEP.SYNCS 0x989680 ;  /* 0x009896800000895d */ /* 0x004fea0003900000 */
[----:B------:R-:W2:Y:S02]  /*7690*/  @!P0 SYNCS.PHASECHK.TRANS64 P0, [R0+URZ], R3 ;  /* 0x00000003000085a7 */ /* 0x000ea400080010ff */
[----:B--2---:R-:W-:Y:S05]  /*76a0*/  @!P0 BRA `(.L_x_117) ;  /* 0xfffffffc00f08947 */ /* 0x004fea000383ffff */
[----:B------:R-:W-:Y:S05]  /*76b0*/  BRA `(.L_x_118) ;  /* 0xffffffac00787947 */ /* 0x000fea000383ffff */
.L_x_39:
[----:B----4-:R-:W-:-:S07]  /*76c0*/  MOV R0, UR5 ;  /* 0x0000000500007c02 */ /* 0x010fce0008000f00 */
.L_x_119:
[----:B-1----:R1:W2:Y:S02]  /*76d0*/  SYNCS.PHASECHK.TRANS64.TRYWAIT P0, [R0+URZ], R3 ;  /* 0x00000003000075a7 */ /* 0x0022a400080011ff */
[----:B--2---:R-:W-:Y:S05]  /*76e0*/  @!P0 NANOSLEEP.SYNCS 0x989680 ;  /* 0x009896800000895d */ /* 0x004fea0003900000 */
[----:B------:R-:W2:Y:S02]  /*76f0*/  @!P0 SYNCS.PHASECHK.TRANS64 P0, [R0+URZ], R3 ;  /* 0x00000003000085a7 */ /* 0x000ea400080010ff */
[----:B--2---:R-:W-:Y:S05]  /*7700*/  @!P0 BRA `(.L_x_119) ;  /* 0xfffffffc00f08947 */ /* 0x004fea000383ffff */
[----:B------:R-:W-:Y:S05]  /*7710*/  BRA `(.L_x_120) ;  /* 0xffffffac00847947 */ /* 0x000fea000383ffff */
.L_x_40:
[----:B----4-:R-:W-:-:S07]  /*7720*/  MOV R0, UR5 ;  /* 0x0000000500007c02 */ /* 0x010fce0008000f00 */
.L_x_121:
[----:B-1----:R1:W2:Y:S02]  /*7730*/  SYNCS.PHASECHK.TRANS64.TRYWAIT P0, [R0+URZ], R3 ;  /* 0x00000003000075a7 */ /* 0x0022a400080011ff */
[----:B--2---:R-:W-:Y:S05]  /*7740*/  @!P0 NANOSLEEP.SYNCS 0x989680 ;  /* 0x009896800000895d */ /* 0x004fea0003900000 */
[----:B------:R-:W2:Y:S02]  /*7750*/  @!P0 SYNCS.PHASECHK.TRANS64 P0, [R0+URZ], R3 ;  /* 0x00000003000085a7 */ /* 0x000ea400080010ff */
[----:B--2---:R-:W-:Y:S05]  /*7760*/  @!P0 BRA `(.L_x_121) ;  /* 0xfffffffc00f08947 */ /* 0x004fea000383ffff */
[----:B------:R-:W-:Y:S05]  /*7770*/  BRA `(.L_x_122) ;  /* 0xffffffac00907947 */ /* 0x000fea000383ffff */
.L_x_41:
[----:B----4-:R-:W-:-:S07]  /*7780*/  MOV R0, UR5 ;  /* 0x0000000500007c02 */ /* 0x010fce0008000f00 */
.L_x_123:
[----:B-1----:R1:W2:Y:S02]  /*7790*/  SYNCS.PHASECHK.TRANS64.TRYWAIT P0, [R0+URZ], R3 ;  /* 0x00000003000075a7 */ /* 0x0022a400080011ff */
[----:B--2---:R-:W-:Y:S05]  /*77a0*/  @!P0 NANOSLEEP.SYNCS 0x989680 ;  /* 0x009896800000895d */ /* 0x004fea0003900000 */
[----:B------:R-:W2:Y:S02]  /*77b0*/  @!P0 SYNCS.PHASECHK.TRANS64 P0, [R0+URZ], R3 ;  /* 0x00000003000085a7 */ /* 0x000ea400080010ff */
[----:B--2---:R-:W-:Y:S05]  /*77c0*/  @!P0 BRA `(.L_x_123) ;  /* 0xfffffffc00f08947 */ /* 0x004fea000383ffff */
[----:B------:R-:W-:Y:S05]  /*77d0*/  BRA `(.L_x_124) ;  /* 0xffffffac009c7947 */ /* 0x000fea000383ffff */
.L_x_42:
[----:B----4-:R-:W-:-:S07]  /*77e0*/  MOV R0, UR5 ;  /* 0x0000000500007c02 */ /* 0x010fce0008000f00 */
.L_x_125:
[----:B-1----:R1:W2:Y:S02]  /*77f0*/  SYNCS.PHASECHK.TRANS64.TRYWAIT P0, [R0+URZ], R3 ;  /* 0x00000003000075a7 */ /* 0x0022a400080011ff */
[----:B--2---:R-:W-:Y:S05]  /*7800*/  @!P0 NANOSLEEP.SYNCS 0x989680 ;  /* 0x009896800000895d */ /* 0x004fea0003900000 */
[----:B------:R-:W2:Y:S02]  /*7810*/  @!P0 SYNCS.PHASECHK.TRANS64 P0, [R0+URZ], R3 ;  /* 0x00000003000085a7 */ /* 0x000ea400080010ff */
[----:B--2---:R-:W-:Y:S05]  /*7820*/  @!P0 BRA `(.L_x_125) ;  /* 0xfffffffc00f08947 */ /* 0x004fea000383ffff */
[----:B------:R-:W-:Y:S05]  /*7830*/  BRA `(.L_x_126) ;  /* 0xffffffac00a87947 */ /* 0x000fea000383ffff */
.L_x_45:
[----:B-1----:R1:W2:Y:S02]  /*7840*/  SYNCS.PHASECHK.TRANS64.TRYWAIT P0, [R0+URZ+0x110], R5 ;  /* 0x00011005000075a7 */ /* 0x0022a400080011ff */
[----:B--2---:R-:W-:Y:S05]  /*7850*/  @!P0 NANOSLEEP.SYNCS 0x989680 ;  /* 0x009896800000895d */ /* 0x004fea0003900000 */
[----:B------:R-:W2:Y:S02]  /*7860*/  @!P0 SYNCS.PHASECHK.TRANS64 P0, [R0+URZ+0x110], R5 ;  /* 0x00011005000085a7 */ /* 0x000ea400080010ff */
[----:B--2---:R-:W-:Y:S05]  /*7870*/  @!P0 BRA `(.L_x_45) ;  /* 0xfffffffc00f08947 */ /* 0x004fea000383ffff */
[----:B------:R-:W-:Y:S05]  /*7880*/  BRA `(.L_x_127) ;  /* 0xffffffb000047947 */ /* 0x000fea000383ffff */
.L_x_46:
[----:B------:R-:W-:-:S07]  /*7890*/  MOV R0, UR5 ;  /* 0x0000000500007c02 */ /* 0x000fce0008000f00 */
.L_x_128:
[----:B-1----:R1:W2:Y:S02]  /*78a0*/  SYNCS.PHASECHK.TRANS64.TRYWAIT P0, [R0+URZ+0xc0], R5 ;  /* 0x0000c005000075a7 */ /* 0x0022a400080011ff */
[----:B--2---:R-:W-:Y:S05]  /*78b0*/  @!P0 NANOSLEEP.SYNCS 0x989680 ;  /* 0x009896800000895d */ /* 0x004fea0003900000 */
[----:B------:R-:W2:Y:S02]  /*78c0*/  @!P0 SYNCS.PHASECHK.TRANS64 P0, [R0+URZ+0xc0], R5 ;  /* 0x0000c005000085a7 */ /* 0x000ea400080010ff */
[----:B--2---:R-:W-:Y:S05]  /*78d0*/  @!P0 BRA `(.L_x_128) ;  /* 0xfffffffc00f08947 */ /* 0x004fea000383ffff */
[----:B------:R-:W-:Y:S05]  /*78e0*/  BRA `(.L_x_129) ;  /* 0xffffffb000147947 */ /* 0x000fea000383ffff */
.L_x_47:
[----:B-1----:R1:W2:Y:S02]  /*78f0*/  SYNCS.PHASECHK.TRANS64.TRYWAIT P1, [R0+URZ+0xb0], R5 ;  /* 0x0000b005000075a7 */ /* 0x0022a400080211ff */
[----:B--2---:R-:W-:Y:S05]  /*7900*/  @!P1 NANOSLEEP.SYNCS 0x989680 ;  /* 0x009896800000995d */ /* 0x004fea0003900000 */
[----:B------:R-:W2:Y:S02]  /*7910*/  @!P1 SYNCS.PHASECHK.TRANS64 P1, [R0+URZ+0xb0], R5 ;  /* 0x0000b005000095a7 */ /* 0x000ea400080210ff */
[----:B--2---:R-:W-:Y:S05]  /*7920*/  @!P1 BRA `(.L_x_47) ;  /* 0xfffffffc00f09947 */ /* 0x004fea000383ffff */
[----:B------:R-:W-:Y:S05]  /*7930*/  BRA `(.L_x_130) ;  /* 0xffffffb000447947 */ /* 0x000fea000383ffff */
.L_x_50:
[----:B------:R-:W-:-:S07]  /*7940*/  MOV R0, UR5 ;  /* 0x0000000500007c02 */ /* 0x000fce0008000f00 */
.L_x_131:
[----:B-1----:R1:W2:Y:S02]  /*7950*/  SYNCS.PHASECHK.TRANS64.TRYWAIT P0, [R0+URZ+0xc0], R3 ;  /* 0x0000c003000075a7 */ /* 0x0022a400080011ff */
[----:B--2---:R-:W-:Y:S05]  /*7960*/  @!P0 NANOSLEEP.SYNCS 0x989680 ;  /* 0x009896800000895d */ /* 0x004fea0003900000 */
[----:B------:R-:W2:Y:S02]  /*7970*/  @!P0 SYNCS.PHASECHK.TRANS64 P0, [R0+URZ+0xc0], R3 ;  /* 0x0000c003000085a7 */ /* 0x000ea400080010ff */
[----:B--2---:R-:W-:Y:S05]  /*7980*/  @!P0 BRA `(.L_x_131) ;  /* 0xfffffffc00f08947 */ /* 0x004fea000383ffff */
[----:B------:R-:W-:Y:S05]  /*7990*/  BRA `(.L_x_49) ;  /* 0xffffffb000987947 */ /* 0x000fea000383ffff */
.L_x_57:
[----:B-1----:R1:W2:Y:S02]  /*79a0*/  SYNCS.PHASECHK.TRANS64.TRYWAIT P1, [R0+URZ+0xb0], R5 ;  /* 0x0000b005000075a7 */ /* 0x0022a400080211ff */
[----:B--2---:R-:W-:Y:S05]  /*79b0*/  @!P1 NANOSLEEP.SYNCS 0x989680 ;  /* 0x009896800000995d */ /* 0x004fea0003900000 */
[----:B------:R-:W2:Y:S02]  /*79c0*/  @!P1 SYNCS.PHASECHK.TRANS64 P1, [R0+URZ+0xb0], R5 ;  /* 0x0000b005000095a7 */ /* 0x000ea400080210ff */
[----:B--2---:R-:W-:Y:S05]  /*79d0*/  @!P1 BRA `(.L_x_57) ;  /* 0xfffffffc00f09947 */ /* 0x004fea000383ffff */
[----:B------:R-:W-:Y:S05]  /*79e0*/  BRA `(.L_x_132) ;  /* 0xffffffb800007947 */ /* 0x000fea000383ffff */
.L_x_58:
[----:B------:R-:W-:-:S07]  /*79f0*/  MOV R3, UR7 ;  /* 0x0000000700037c02 */ /* 0x000fce0008000f00 */
.L_x_133:
[----:B-1----:R1:W2:Y:S02]  /*7a00*/  SYNCS.PHASECHK.TRANS64.TRYWAIT P0, [R3+URZ+0xf0], R0 ;  /* 0x0000f000030075a7 */ /* 0x0022a400080011ff */
[----:B--2---:R-:W-:Y:S05]  /*7a10*/  @!P0 NANOSLEEP.SYNCS 0x989680 ;  /* 0x009896800000895d */ /* 0x004fea0003900000 */
[----:B------:R-:W2:Y:S02]  /*7a20*/  @!P0 SYNCS.PHASECHK.TRANS64 P0, [R3+URZ+0xf0], R0 ;  /* 0x0000f000030085a7 */ /* 0x000ea400080010ff */
[----:B--2---:R-:W-:Y:S05]  /*7a30*/  @!P0 BRA `(.L_x_133) ;  /* 0xfffffffc00f08947 */ /* 0x004fea000383ffff */
[----:B------:R-:W-:Y:S05]  /*7a40*/  BRA `(.L_x_134) ;  /* 0xffffffb800507947 */ /* 0x000fea000383ffff */
.L_x_61:
[----:B------:R-:W-:Y:S07]  /*7a50*/  MOV R0, UR6 ;  /* 0x0000000600007c02 */ /* 0x000fee0008000f00 */
.L_x_135:
[----:B-1----:R1:W2:Y:S02]  /*7a60*/  SYNCS.PHASECHK.TRANS64.TRYWAIT P0, [R0+URZ], R3 ;  /* 0x00000003000075a7 */ /* 0x0022a400080011ff */
[----:B--2---:R-:W-:Y:S05]  /*7a70*/  @!P0 NANOSLEEP.SYNCS 0x989680 ;  /* 0x009896800000895d */ /* 0x004fea0003900000 */
[----:B------:R-:W2:Y:S02]  /*7a80*/  @!P0 SYNCS.PHASECHK.TRANS64 P0, [R0+URZ], R3 ;  /* 0x00000003000085a7 */ /* 0x000ea400080010ff */
[----:B--2---:R-:W-:Y:S05]  /*7a90*/  @!P0 BRA `(.L_x_135) ;  /* 0xfffffffc00f08947 */ /* 0x004fea000383ffff */
[----:B------:R-:W-:Y:S05]  /*7aa0*/  BRA `(.L_x_60) ;  /* 0xffffffb8006c7947 */ /* 0x000fea000383ffff */
.L_x_64:
[----:B------:R-:W-:-:S07]  /*7ab0*/  MOV R0, UR6 ;  /* 0x0000000600007c02 */ /* 0x000fce0008000f00 */
.L_x_136:
[----:B--2---:R2:W4:Y:S02]  /*7ac0*/  SYNCS.PHASECHK.TRANS64.TRYWAIT P0, [R0+URZ], R3 ;  /* 0x00000003000075a7 */ /* 0x00452400080011ff */
[----:B----4-:R-:W-:Y:S05]  /*7ad0*/  @!P0 NANOSLEEP.SYNCS 0x989680 ;  /* 0x009896800000895d */ /* 0x010fea0003900000 */
[----:B------:R-:W4:Y:S02]  /*7ae0*/  @!P0 SYNCS.PHASECHK.TRANS64 P0, [R0+URZ], R3 ;  /* 0x00000003000085a7 */ /* 0x000f2400080010ff */
[----:B----4-:R-:W-:Y:S05]  /*7af0*/  @!P0 BRA `(.L_x_136) ;  /* 0xfffffffc00f08947 */ /* 0x010fea000383ffff */
[----:B------:R-:W-:Y:S05]  /*7b00*/  BRA `(.L_x_137) ;  /* 0xffffffbc00487947 */ /* 0x000fea000383ffff */
.L_x_65:
[----:B------:R-:W-:-:S07]  /*7b10*/  MOV R0, UR6 ;  /* 0x0000000600007c02 */ /* 0x000fce0008000f00 */
.L_x_138:
[----:B-1----:R1:W2:Y:S02]  /*7b20*/  SYNCS.PHASECHK.TRANS64.TRYWAIT P0, [R0+URZ], R3 ;  /* 0x00000003000075a7 */ /* 0x0022a400080011ff */
[----:B--2---:R-:W-:Y:S05]  /*7b30*/  @!P0 NANOSLEEP.SYNCS 0x989680 ;  /* 0x009896800000895d */ /* 0x004fea0003900000 */
[----:B------:R-:W2:Y:S02]  /*7b40*/  @!P0 SYNCS.PHASECHK.TRANS64 P0, [R0+URZ], R3 ;  /* 0x00000003000085a7 */ /* 0x000ea400080010ff */
[----:B--2---:R-:W-:Y:S05]  /*7b50*/  @!P0 BRA `(.L_x_138) ;  /* 0xfffffffc00f08947 */ /* 0x004fea000383ffff */
[----:B------:R-:W-:Y:S05]  /*7b60*/  BRA `(.L_x_139) ;  /* 0xffffffbc00547947 */ /* 0x000fea000383ffff */
.L_x_66:
[----:B------:R-:W-:-:S07]  /*7b70*/  MOV R0, UR6 ;  /* 0x0000000600007c02 */ /* 0x000fce0008000f00 */
.L_x_140:
[----:B-1----:R1:W2:Y:S02]  /*7b80*/  SYNCS.PHASECHK.TRANS64.TRYWAIT P0, [R0+URZ], R3 ;  /* 0x00000003000075a7 */ /* 0x0022a400080011ff */
[----:B--2---:R-:W-:Y:S05]  /*7b90*/  @!P0 NANOSLEEP.SYNCS 0x989680 ;  /* 0x009896800000895d */ /* 0x004fea0003900000 */
[----:B------:R-:W2:Y:S02]  /*7ba0*/  @!P0 SYNCS.PHASECHK.TRANS64 P0, [R0+URZ], R3 ;  /* 0x00000003000085a7 */ /* 0x000ea400080010ff */
[----:B--2---:R-:W-:Y:S05]  /*7bb0*/  @!P0 BRA `(.L_x_140) ;  /* 0xfffffffc00f08947 */ /* 0x004fea000383ffff */
[----:B------:R-:W-:Y:S05]  /*7bc0*/  BRA `(.L_x_141) ;  /* 0xffffffbc00607947 */ /* 0x000fea000383ffff */
.L_x_67:
[----:B------:R-:W-:-:S07]  /*7bd0*/  MOV R0, UR7 ;  /* 0x0000000700007c02 */ /* 0x000fce0008000f00 */
.L_x_142:
[----:B-1----:R1:W2:Y:S02]  /*7be0*/  SYNCS.PHASECHK.TRANS64.TRYWAIT P0, [R0+URZ], R3 ;  /* 0x00000003000075a7 */ /* 0x0022a400080011ff */
[----:B--2---:R-:W-:Y:S05]  /*7bf0*/  @!P0 NANOSLEEP.SYNCS 0x989680 ;  /* 0x009896800000895d */ /* 0x004fea0003900000 */
[----:B------:R-:W2:Y:S02]  /*7c00*/  @!P0 SYNCS.PHASECHK.TRANS64 P0, [R0+URZ], R3 ;  /* 0x00000003000085a7 */ /* 0x000ea400080010ff */
[----:B--2---:R-:W-:Y:S05]  /*7c10*/  @!P0 BRA `(.L_x_142) ;  /* 0xfffffffc00f08947 */ /* 0x004fea000383ffff */
[----:B------:R-:W-:Y:S05]  /*7c20*/  BRA `(.L_x_143) ;  /* 0xffffffbc006c7947 */ /* 0x000fea000383ffff */
.L_x_72:
[----:B--2---:R2:W3:Y:S02]  /*7c30*/  SYNCS.PHASECHK.TRANS64.TRYWAIT P0, [R0+URZ+0xb0], R3 ;  /* 0x0000b003000075a7 */ /* 0x0044e400080011ff */
[----:B---3--:R-:W-:Y:S05]  /*7c40*/  @!P0 NANOSLEEP.SYNCS 0x989680 ;  /* 0x009896800000895d */ /* 0x008fea0003900000 */
[----:B------:R-:W3:Y:S02]  /*7c50*/  @!P0 SYNCS.PHASECHK.TRANS64 P0, [R0+URZ+0xb0], R3 ;  /* 0x0000b003000085a7 */ /* 0x000ee400080010ff */
[----:B---3--:R-:W-:Y:S05]  /*7c60*/  @!P0 BRA `(.L_x_72) ;  /* 0xfffffffc00f08947 */ /* 0x008fea000383ffff */
[----:B------:R-:W-:Y:S05]  /*7c70*/  BRA `(.L_x_144) ;  /* 0xffffffc000707947 */ /* 0x000fea000383ffff */
.L_x_75:
[----:B------:R-:W-:Y:S07]  /*7c80*/  MOV R0, UR7 ;  /* 0x0000000700007c02 */ /* 0x000fee0008000f00 */
.L_x_145:
[----:B--2---:R2:W3:Y:S02]  /*7c90*/  SYNCS.PHASECHK.TRANS64.TRYWAIT P0, [R0+URZ+0xa8], R3 ;  /* 0x0000a803000075a7 */ /* 0x0044e400080011ff */
[----:B---3--:R-:W-:Y:S05]  /*7ca0*/  @!P0 NANOSLEEP.SYNCS 0x989680 ;  /* 0x009896800000895d */ /* 0x008fea0003900000 */
[----:B------:R-:W3:Y:S02]  /*7cb0*/  @!P0 SYNCS.PHASECHK.TRANS64 P0, [R0+URZ+0xa8], R3 ;  /* 0x0000a803000085a7 */ /* 0x000ee400080010ff */
[----:B---3--:R-:W-:Y:S05]  /*7cc0*/  @!P0 BRA `(.L_x_145) ;  /* 0xfffffffc00f08947 */ /* 0x008fea000383ffff */
[----:B------:R-:W-:Y:S05]  /*7cd0*/  BRA `(.L_x_74) ;  /* 0xffffffc400507947 */ /* 0x000fea000383ffff */
.L_x_78:
[----:B--2---:R-:W-:Y:S07]  /*7ce0*/  MOV R3, UR7 ;  /* 0x0000000700037c02 */ /* 0x004fee0008000f00 */
.L_x_146:
[----:B-1----:R1:W2:Y:S02]  /*7cf0*/  SYNCS.PHASECHK.TRANS64.TRYWAIT P0, [R3+URZ+0x90], R12 ;  /* 0x0000900c030075a7 */ /* 0x0022a400080011ff */
[----:B--2---:R-:W-:Y:S05]  /*7d00*/  @!P0 NANOSLEEP.SYNCS 0x989680 ;  /* 0x009896800000895d */ /* 0x004fea0003900000 */
[----:B------:R-:W2:Y:S02]  /*7d10*/  @!P0 SYNCS.PHASECHK.TRANS64 P0, [R3+URZ+0x90], R12 ;  /* 0x0000900c030085a7 */ /* 0x000ea400080010ff */
[----:B--2---:R-:W-:Y:S05]  /*7d20*/  @!P0 BRA `(.L_x_146) ;  /* 0xfffffffc00f08947 */ /* 0x004fea000383ffff */
[----:B------:R-:W-:Y:S05]  /*7d30*/  BRA `(.L_x_147) ;  /* 0xffffffc400c87947 */ /* 0x000fea000383ffff */
.L_x_79:
[----:B------:R-:W-:Y:S07]  /*7d40*/  MOV R3, UR7 ;  /* 0x0000000700037c02 */ /* 0x000fee0008000f00 */
.L_x_148:
[----:B-1----:R1:W2:Y:S02]  /*7d50*/  SYNCS.PHASECHK.TRANS64.TRYWAIT P0, [R3+URZ+0x98], R12 ;  /* 0x0000980c030075a7 */ /* 0x0022a400080011ff */
[----:B--2---:R-:W-:Y:S05]  /*7d60*/  @!P0 NANOSLEEP.SYNCS 0x989680 ;  /* 0x009896800000895d */ /* 0x004fea0003900000 */
[----:B------:R-:W2:Y:S02]  /*7d70*/  @!P0 SYNCS.PHASECHK.TRANS64 P0, [R3+URZ+0x98], R12 ;  /* 0x0000980c030085a7 */ /* 0x000ea400080010ff */
[----:B--2---:R-:W-:Y:S05]  /*7d80*/  @!P0 BRA `(.L_x_148) ;  /* 0xfffffffc00f08947 */ /* 0x004fea000383ffff */
[----:B------:R-:W-:Y:S05]  /*7d90*/  BRA `(.L_x_149) ;  /* 0xffffffc800487947 */ /* 0x000fea000383ffff */
.L_x_81:
[----:B------:R-:W-:-:S07]  /*7da0*/  MOV R0, UR7 ;  /* 0x0000000700007c02 */ /* 0x000fce0008000f00 */
.L_x_150:
[----:B-1----:R1:W3:Y:S02]  /*7db0*/  SYNCS.PHASECHK.TRANS64.TRYWAIT P0, [R0+URZ+0x90], R3 ;  /* 0x00009003000075a7 */ /* 0x0022e400080011ff */
[----:B---3--:R-:W-:Y:S05]  /*7dc0*/  @!P0 NANOSLEEP.SYNCS 0x989680 ;  /* 0x009896800000895d */ /* 0x008fea0003900000 */
[----:B------:R-:W3:Y:S02]  /*7dd0*/  @!P0 SYNCS.PHASECHK.TRANS64 P0, [R0+URZ+0x90], R3 ;  /* 0x00009003000085a7 */ /* 0x000ee400080010ff */
[----:B---3--:R-:W-:Y:S05]  /*7de0*/  @!P0 BRA `(.L_x_150) ;  /* 0xfffffffc00f08947 */ /* 0x008fea000383ffff */
[----:B------:R-:W-:Y:S05]  /*7df0*/  BRA `(.L_x_151) ;  /* 0xffffffc800b87947 */ /* 0x000fea000383ffff */
.L_x_83:
[----:B--2---:R2:W4:Y:S02]  /*7e00*/  SYNCS.PHASECHK.TRANS64.TRYWAIT P0, [R0+URZ+0xb0], R3 ;  /* 0x0000b003000075a7 */ /* 0x00452400080011ff */
[----:B----4-:R-:W-:Y:S05]  /*7e10*/  @!P0 NANOSLEEP.SYNCS 0x989680 ;  /* 0x009896800000895d */ /* 0x010fea0003900000 */
[----:B------:R-:W4:Y:S02]  /*7e20*/  @!P0 SYNCS.PHASECHK.TRANS64 P0, [R0+URZ+0xb0], R3 ;  /* 0x0000b003000085a7 */ /* 0x000f2400080010ff */
[----:B----4-:R-:W-:Y:S05]  /*7e30*/  @!P0 BRA `(.L_x_83) ;  /* 0xfffffffc00f08947 */ /* 0x010fea000383ffff */
[----:B------:R-:W-:Y:S05]  /*7e40*/  BRA `(.L_x_152) ;  /* 0xffffffcc00847947 */ /* 0x000fea000383ffff */
.L_x_94:
[----:B-1----:R1:W3:Y:S02]  /*7e50*/  SYNCS.PHASECHK.TRANS64.TRYWAIT P1, [R0+URZ+0x80], R3 ;  /* 0x00008003000075a7 */ /* 0x0022e400080211ff */
[----:B---3--:R-:W-:Y:S05]  /*7e60*/  @!P1 NANOSLEEP.SYNCS 0x989680 ;  /* 0x009896800000995d */ /* 0x008fea0003900000 */
[----:B------:R-:W3:Y:S02]  /*7e70*/  @!P1 SYNCS.PHASECHK.TRANS64 P1, [R0+URZ+0x80], R3 ;  /* 0x00008003000095a7 */ /* 0x000ee400080210ff */
[----:B---3--:R-:W-:Y:S05]  /*7e80*/  @!P1 BRA `(.L_x_94) ;  /* 0xfffffffc00f09947 */ /* 0x008fea000383ffff */
[----:B------:R-:W-:Y:S05]  /*7e90*/  BRA `(.L_x_93) ;  /* 0xffffffd8009c7947 */ /* 0x000fea000383ffff */
.L_x_96:
[----:B-1----:R1:W4:Y:S02]  /*7ea0*/  SYNCS.PHASECHK.TRANS64.TRYWAIT P0, [R113+URZ+0xd0], R2 ;  /* 0x0000d002710075a7 */ /* 0x00232400080011ff */
[----:B----4-:R-:W-:Y:S05]  /*7eb0*/  @!P0 NANOSLEEP.SYNCS 0x989680 ;  /* 0x009896800000895d */ /* 0x010fea0003900000 */
[----:B------:R-:W4:Y:S02]  /*7ec0*/  @!P0 SYNCS.PHASECHK.TRANS64 P0, [R113+URZ+0xd0], R2 ;  /* 0x0000d002710085a7 */ /* 0x000f2400080010ff */
[----:B----4-:R-:W-:Y:S05]  /*7ed0*/  @!P0 BRA `(.L_x_96) ;  /* 0xfffffffc00f08947 */ /* 0x010fea000383ffff */
[----:B------:R-:W-:Y:S05]  /*7ee0*/  BRA `(.L_x_95) ;  /* 0xffffffd800f07947 */ /* 0x000fea000383ffff */
.L_x_104:
[----:B--2---:R2:W3:Y:S02]  /*7ef0*/  SYNCS.PHASECHK.TRANS64.TRYWAIT P0, [R32+URZ+0x80], R3 ;  /* 0x00008003200075a7 */ /* 0x0044e400080011ff */
[----:B---3--:R-:W-:Y:S05]  /*7f00*/  @!P0 NANOSLEEP.SYNCS 0x989680 ;  /* 0x009896800000895d */ /* 0x008fea0003900000 */
[----:B------:R-:W3:Y:S02]  /*7f10*/  @!P0 SYNCS.PHASECHK.TRANS64 P0, [R32+URZ+0x80], R3 ;  /* 0x00008003200085a7 */ /* 0x000ee400080010ff */
[----:B---3--:R-:W-:Y:S05]  /*7f20*/  @!P0 BRA `(.L_x_104) ;  /* 0xfffffffc00f08947 */ /* 0x008fea000383ffff */
[----:B------:R-:W-:Y:S05]  /*7f30*/  BRA `(.L_x_103) ;  /* 0xffffffe400e07947 */ /* 0x000fea000383ffff */
        .weak           $__internal_0_$__cuda_sm10x_tcgen05_guardrail_trap_col_being_dealloced_not_returned_by_alloc
        .type           $__internal_0_$__cuda_sm10x_tcgen05_guardrail_trap_col_being_dealloced_not_returned_by_alloc,@function
        .size           $__internal_0_$__cuda_sm10x_tcgen05_guardrail_trap_col_being_dealloced_not_returned_by_alloc,($__internal_1_$__cuda_sm10x_tcgen05_guardrail_trap_phase_invalid_during_alloc - $__internal_0_$__cuda_sm10x_tcgen05_guardrail_trap_col_being_dealloced_not_returned_by_alloc)
$__internal_0_$__cuda_sm10x_tcgen05_guardrail_trap_col_being_dealloced_not_returned_by_alloc:
[----:B------:R-:W-:Y:S05]  /*7f40*/  BPT.TRAP 0x1 ;  /* 0x000000040000795c */ /* 0x000fea0000300000 */
[----:B------:R-:W-:-:S04]  /*7f50*/  HFMA2 R3, -RZ, RZ, 0, 0 ;  /* 0x00000000ff037431 */ /* 0x000fc800000001ff */
[----:B------:R-:W-:Y:S05]  /*7f60*/  RET.REL.NODEC R2 `(_ZN7cutlass13device_kernelINS_4gemm6kernel13GemmUniversalIN4cute5tupleIJiiiiEEENS1_10collective13CollectiveMmaINS1_35MainloopSm100TmaUmmaWarpSpecializedILi8ELi2ELi4ENS5_IJNS4_1CILi1EEESB_SB_EEEEENS5_IJNSA_ILi64EEENSA_ILi128EEESF_EEENS_12float_e5m2_tENS5_IJSB_llEEENS_12float_e4m3_tESI_NS4_8TiledMMAINS4_8MMA_AtomIJNS4_10MMA_TraitsINS4_19SM100_MMA_F8F6F4_SSEJSH_SJ_fSE_SF_NS4_17integral_constantINS4_4UMMA5MajorELSQ_1EEESR_NSO_INSP_7ScaleInELSS_0EEEST_EEEEEENS4_6LayoutISC_NS5_IJNSA_ILi0EEESX_SX_EEEEENS5_IJNS4_10UnderscoreES10_S10_EEEEENS4_13SM90_TMA_LOADENS4_14ComposedLayoutINS4_7SwizzleILi2ELi4ELi3EEENS4_18smem_ptr_flag_bitsILi8EEENSW_INS5_IJSE_NSA_ILi8EEEEEENS5_IJSB_SE_EEEEEEEvNS4_8identityES13_NS14_INS15_ILi3ELi4ELi3EEES18_NSW_INS5_IJSF_S19_EEENS5_IJSB_SF_EEEEEEEvS1E_EENS_8epilogue10collective18CollectiveEpilogueINS1L_23Sm100TmaWarpSpecializedILi2ELi2ELi32ELb0ELb0EEEJSG_NS5_IJNSW_ISE_SB_EES1Q_EEESH_NS5_IJlSB_lEEESH_S1S_NS1L_6fusion15FusionCallbacksIS1P_NS1T_17LinearCombinationISH_fSH_fLNS_15FloatRoundStyleE2EEESG_S1R_JEEENS4_5SM1004TMEM4LOAD26SM100_TMEM_LOAD_16dp32b32xES13_NS14_IS16_S18_NSW_INS5_IJS19_SE_EEENS5_IJSE_SB_EEEEEEENS4_39AutoVectorizingCopyWithAssumedAlignmentILi128EEENS4_14SM90_TMA_STOREES26_S28_S28_EEEvvEEEEvNT_6ParamsE) ;  /* 0xffffff8002247950 */ /* 0x000fea0003c3ffff */
        .weak           $__internal_1_$__cuda_sm10x_tcgen05_guardrail_trap_phase_invalid_during_alloc
        .type           $__internal_1_$__cuda_sm10x_tcgen05_guardrail_trap_phase_invalid_during_alloc,@function
        .size           $__internal_1_$__cuda_sm10x_tcgen05_guardrail_trap_phase_invalid_during_alloc,($__internal_2_$__cuda_sm10x_tcgen05_guardrail_trap_unallocated_columns_being_dealloced - $__internal_1_$__cuda_sm10x_tcgen05_guardrail_trap_phase_invalid_during_alloc)
$__internal_1_$__cuda_sm10x_tcgen05_guardrail_trap_phase_invalid_during_alloc:
[----:B------:R-:W-:Y:S05]  /*7f70*/  BPT.TRAP 0x1 ;  /* 0x000000040000795c */ /* 0x000fea0000300000 */
[----:B------:R-:W-:-:S04]  /*7f80*/  MOV R3, 0x0 ;  /* 0x0000000000037802 */ /* 0x000fc80000000f00 */
[----:B------:R-:W-:Y:S05]  /*7f90*/  RET.REL.NODEC R2 `(_ZN7cutlass13device_kernelINS_4gemm6kernel13GemmUniversalIN4cute5tupleIJiiiiEEENS1_10collective13CollectiveMmaINS1_35MainloopSm100TmaUmmaWarpSpecializedILi8ELi2ELi4ENS5_IJNS4_1CILi1EEESB_SB_EEEEENS5_IJNSA_ILi64EEENSA_ILi128EEESF_EEENS_12float_e5m2_tENS5_IJSB_llEEENS_12float_e4m3_tESI_NS4_8TiledMMAINS4_8MMA_AtomIJNS4_10MMA_TraitsINS4_19SM100_MMA_F8F6F4_SSEJSH_SJ_fSE_SF_NS4_17integral_constantINS4_4UMMA5MajorELSQ_1EEESR_NSO_INSP_7ScaleInELSS_0EEEST_EEEEEENS4_6LayoutISC_NS5_IJNSA_ILi0EEESX_SX_EEEEENS5_IJNS4_10UnderscoreES10_S10_EEEEENS4_13SM90_TMA_LOADENS4_14ComposedLayoutINS4_7SwizzleILi2ELi4ELi3EEENS4_18smem_ptr_flag_bitsILi8EEENSW_INS5_IJSE_NSA_ILi8EEEEEENS5_IJSB_SE_EEEEEEEvNS4_8identityES13_NS14_INS15_ILi3ELi4ELi3EEES18_NSW_INS5_IJSF_S19_EEENS5_IJSB_SF_EEEEEEEvS1E_EENS_8epilogue10collective18CollectiveEpilogueINS1L_23Sm100TmaWarpSpecializedILi2ELi2ELi32ELb0ELb0EEEJSG_NS5_IJNSW_ISE_SB_EES1Q_EEESH_NS5_IJlSB_lEEESH_S1S_NS1L_6fusion15FusionCallbacksIS1P_NS1T_17LinearCombinationISH_fSH_fLNS_15FloatRoundStyleE2EEESG_S1R_JEEENS4_5SM1004TMEM4LOAD26SM100_TMEM_LOAD_16dp32b32xES13_NS14_IS16_S18_NSW_INS5_IJS19_SE_EEENS5_IJSE_SB_EEEEEEENS4_39AutoVectorizingCopyWithAssumedAlignmentILi128EEENS4_14SM90_TMA_STOREES26_S28_S28_EEEvvEEEEvNT_6ParamsE) ;  /* 0xffffff8002187950 */ /* 0x000fea0003c3ffff */
        .weak           $__internal_2_$__cuda_sm10x_tcgen05_guardrail_trap_unallocated_columns_being_dealloced
        .type           $__internal_2_$__cuda_sm10x_tcgen05_guardrail_trap_unallocated_columns_being_dealloced,@function
        .size           $__internal_2_$__cuda_sm10x_tcgen05_guardrail_trap_unallocated_columns_being_dealloced,(.L_x_154 - $__internal_2_$__cuda_sm10x_tcgen05_guardrail_trap_unallocated_columns_being_dealloced)
$__internal_2_$__cuda_sm10x_tcgen05_guardrail_trap_unallocated_columns_being_dealloced:
[----:B------:R-:W-:Y:S05]  /*7fa0*/  BPT.TRAP 0x1 ;  /* 0x000000040000795c */ /* 0x000fea0000300000 */
[----:B------:R-:W-:-:S04]  /*7fb0*/  HFMA2 R3, -RZ, RZ, 0, 0 ;  /* 0x00000000ff037431 */ /* 0x000fc800000001ff */
[----:B------:R-:W-:Y:S05]  /*7fc0*/  RET.REL.NODEC R2 `(_ZN7cutlass13device_kernelINS_4gemm6kernel13GemmUniversalIN4cute5tupleIJiiiiEEENS1_10collective13CollectiveMmaINS1_35MainloopSm100TmaUmmaWarpSpecializedILi8ELi2ELi4ENS5_IJNS4_1CILi1EEESB_SB_EEEEENS5_IJNSA_ILi64EEENSA_ILi128EEESF_EEENS_12float_e5m2_tENS5_IJSB_llEEENS_12float_e4m3_tESI_NS4_8TiledMMAINS4_8MMA_AtomIJNS4_10MMA_TraitsINS4_19SM100_MMA_F8F6F4_SSEJSH_SJ_fSE_SF_NS4_17integral_constantINS4_4UMMA5MajorELSQ_1EEESR_NSO_INSP_7ScaleInELSS_0EEEST_EEEEEENS4_6LayoutISC_NS5_IJNSA_ILi0EEESX_SX_EEEEENS5_IJNS4_10UnderscoreES10_S10_EEEEENS4_13SM90_TMA_LOADENS4_14ComposedLayoutINS4_7SwizzleILi2ELi4ELi3EEENS4_18smem_ptr_flag_bitsILi8EEENSW_INS5_IJSE_NSA_ILi8EEEEEENS5_IJSB_SE_EEEEEEEvNS4_8identityES13_NS14_INS15_ILi3ELi4ELi3EEES18_NSW_INS5_IJSF_S19_EEENS5_IJSB_SF_EEEEEEEvS1E_EENS_8epilogue10collective18CollectiveEpilogueINS1L_23Sm100TmaWarpSpecializedILi2ELi2ELi32ELb0ELb0EEEJSG_NS5_IJNSW_ISE_SB_EES1Q_EEESH_NS5_IJlSB_lEEESH_S1S_NS1L_6fusion15FusionCallbacksIS1P_NS1T_17LinearCombinationISH_fSH_fLNS_15FloatRoundStyleE2EEESG_S1R_JEEENS4_5SM1004TMEM4LOAD26SM100_TMEM_LOAD_16dp32b32xES13_NS14_IS16_S18_NSW_INS5_IJS19_SE_EEENS5_IJSE_SB_EEEEEEENS4_39AutoVectorizingCopyWithAssumedAlignmentILi128EEENS4_14SM90_TMA_STOREES26_S28_S28_EEEvvEEEEvNT_6ParamsE) ;  /* 0xffffff80020c7950 */ /* 0x000fea0003c3ffff */
.L_x_153:
[----:B------:R-:W-:-:S00]  /*7fd0*/  BRA `(.L_x_153) ;  /* 0xfffffffc00fc7947 */ /* 0x000fc0000383ffff */
[----:B------:R-:W-:-:S00]  /*7fe0*/  NOP ;  /* 0x0000000000007918 */ /* 0x000fc00000000000 */
        /* <DEDUP_REMOVED lines=9> */
.L_x_154:


//--------------------- .nv.global.init           --------------------------
	.section	.nv.global.init,"aw",@progbits
.nv.global.init:
	.type		$str$27,@object
	.size		$str$27,($str$28 - $str$27)
$str$27:
        /*0000*/ 	.byte	0x28, 0x61, 0x64, 0x64, 0x72, 0x65, 0x73, 0x73, 0x20, 0x26, 0x20, 0x6d, 0x61, 0x73, 0x6b, 0x29
        /*0010*/ 	.byte	0x20, 0x3d, 0x3d, 0x20, 0x30, 0x00
	.type		$str$28,@object
	.size		$str$28,($str$26 - $str$28)
$str$28:
        /*0016*/ 	.byte	0x2f, 0x74, 0x6d, 0x70, 0x2f, 0x63, 0x75, 0x74, 0x6c, 0x61, 0x73, 0x73, 0x5f, 0x73, 0x77, 0x65
        /*0026*/ 	.byte	0x65, 0x70, 0x5f, 0x73, 0x72, 0x63, 0x2f, 0x69, 0x6e, 0x63, 0x6c, 0x75, 0x64, 0x65, 0x2f, 0x63
        /*0036*/ 	.byte	0x75, 0x74, 0x65, 0x2f, 0x70, 0x6f, 0x69, 0x6e, 0x74, 0x65, 0x72, 0x5f, 0x66, 0x6c, 0x61, 0x67
        /*0046*/ 	.byte	0x67, 0x65, 0x64, 0x2e, 0x68, 0x70, 0x70, 0x00
	.type		$str$26,@object
	.size		$str$26,($str$25 - $str$26)
$str$26:
        /*004e*/ 	.byte	0x2f, 0x74, 0x6d, 0x70, 0x2f, 0x63, 0x75, 0x74, 0x6c, 0x61, 0x73, 0x73, 0x5f, 0x73, 0x77, 0x65
        /*005e*/ 	.byte	0x65, 0x70, 0x5f, 0x73, 0x72, 0x63, 0x2f, 0x69, 0x6e, 0x63, 0x6c, 0x75, 0x64, 0x65, 0x2f, 0x63
        /*006e*/ 	.byte	0x75, 0x74, 0x65, 0x2f, 0x61, 0x74, 0x6f, 0x6d, 0x2f, 0x63, 0x6f, 0x70, 0x79, 0x5f, 0x74, 0x72
        /*007e*/ 	.byte	0x61, 0x69, 0x74, 0x73, 0x5f, 0x73, 0x6d, 0x31, 0x30, 0x30, 0x2e, 0x68, 0x70, 0x70, 0x00
	.type		$str$25,@object
	.size		$str$25,(__unnamed_1 - $str$25)
$str$25:
        /*008d*/ 	.byte	0x28, 0x28, 0x75, 0x69, 0x6e, 0x74, 0x33, 0x32, 0x5f, 0x74, 0x28, 0x74, 0x68, 0x72, 0x65, 0x61
        /*009d*/ 	.byte	0x64, 0x49, 0x64, 0x78, 0x2e, 0x78, 0x29, 0x20, 0x2f, 0x20, 0x33, 0x32, 0x29, 0x20, 0x25, 0x20
        /*00ad*/ 	.byte	0x34, 0x29, 0x20, 0x3d, 0x3d, 0x20, 0x28, 0x28, 0x28, 0x74, 0x6d, 0x65, 0x6d, 0x5f, 0x61, 0x64
        /*00bd*/ 	.byte	0x64, 0x72, 0x20, 0x3e, 0x3e, 0x20, 0x31, 0x36, 0x29, 0x20, 0x2f, 0x20, 0x33, 0x32, 0x29, 0x20
        /*00cd*/ 	.byte	0x25, 0x20, 0x34, 0x29, 0x00
	.type		__unnamed_1,@object
	.size		__unnamed_1,(__unnamed_2 - __unnamed_1)
__unnamed_1:
        /*00d2*/ 	.byte	0x61, 0x75, 0x74, 0x6f, 0x20, 0x63, 0x75, 0x74, 0x65, 0x3a, 0x3a, 0x61, 0x73, 0x5f, 0x70, 0x6f
        /* <DEDUP_REMOVED lines=24> */
        /*0262*/ 	.byte	0x3c, 0x34, 0x30, 0x39, 0x36, 0x3e, 0x3e, 0x3e, 0x3e, 0x5d, 0x00
	.type		__unnamed_2,@object
	.size		__unnamed_2,(.L_2 - __unnamed_2)
__unnamed_2:
        /* <DEDUP_REMOVED lines=40> */
        /*04ed*/ 	.byte	0x74, 0x65, 0x3a, 0x3a, 0x43, 0x3c, 0x30, 0x3e, 0x3e, 0x3e, 0x3e, 0x5d, 0x00
.L_2:


//--------------------- .nv.shared._ZN7cutlass13device_kernelINS_4gemm6kernel13GemmUniversalIN4cute5tupleIJiiiiEEENS1_10collective13CollectiveMmaINS1_35MainloopSm100TmaUmmaWarpSpecializedILi8ELi2ELi4ENS5_IJNS4_1CILi1EEESB_SB_EEEEENS5_IJNSA_ILi64EEENSA_ILi128EEESF_EEENS_12float_e5m2_tENS5_IJSB_llEEENS_12float_e4m3_tESI_NS4_8TiledMMAINS4_8MMA_AtomIJNS4_10MMA_TraitsINS4_19SM100_MMA_F8F6F4_SSEJSH_SJ_fSE_SF_NS4_17integral_constantINS4_4UMMA5MajorELSQ_1EEESR_NSO_INSP_7ScaleInELSS_0EEEST_EEEEEENS4_6LayoutISC_NS5_IJNSA_ILi0EEESX_SX_EEEEENS5_IJNS4_10UnderscoreES10_S10_EEEEENS4_13SM90_TMA_LOADENS4_14ComposedLayoutINS4_7SwizzleILi2ELi4ELi3EEENS4_18smem_ptr_flag_bitsILi8EEENSW_INS5_IJSE_NSA_ILi8EEEEEENS5_IJSB_SE_EEEEEEEvNS4_8identityES13_NS14_INS15_ILi3ELi4ELi3EEES18_NSW_INS5_IJSF_S19_EEENS5_IJSB_SF_EEEEEEEvS1E_EENS_8epilogue10collective18CollectiveEpilogueINS1L_23Sm100TmaWarpSpecializedILi2ELi2ELi32ELb0ELb0EEEJSG_NS5_IJNSW_ISE_SB_EES1Q_EEESH_NS5_IJlSB_lEEESH_S1S_NS1L_6fusion15FusionCallbacksIS1P_NS1T_17LinearCombinationISH_fSH_fLNS_15FloatRoundStyleE2EEESG_S1R_JEEENS4_5SM1004TMEM4LOAD26SM100_TMEM_LOAD_16dp32b32xES13_NS14_IS16_S18_NSW_INS5_IJS19_SE_EEENS5_IJSE_SB_EEEEEEENS4_39AutoVectorizingCopyWithAssumedAlignmentILi128EEENS4_14SM90_TMA_STOREES26_S28_S28_EEEvvEEEEvNT_6ParamsE --------------------------
	.section	.nv.shared._ZN7cutlass13device_kernelINS_4gemm6kernel13GemmUniversalIN4cute5tupleIJiiiiEEENS1_10collective13CollectiveMmaINS1_35MainloopSm100TmaUmmaWarpSpecializedILi8ELi2ELi4ENS5_IJNS4_1CILi1EEESB_SB_EEEEENS5_IJNSA_ILi64EEENSA_ILi128EEESF_EEENS_12float_e5m2_tENS5_IJSB_llEEENS_12float_e4m3_tESI_NS4_8TiledMMAINS4_8MMA_AtomIJNS4_10MMA_TraitsINS4_19SM100_MMA_F8F6F4_SSEJSH_SJ_fSE_SF_NS4_17integral_constantINS4_4UMMA5MajorELSQ_1EEESR_NSO_INSP_7ScaleInELSS_0EEEST_EEEEEENS4_6LayoutISC_NS5_IJNSA_ILi0EEESX_SX_EEEEENS5_IJNS4_10UnderscoreES10_S10_EEEEENS4_13SM90_TMA_LOADENS4_14ComposedLayoutINS4_7SwizzleILi2ELi4ELi3EEENS4_18smem_ptr_flag_bitsILi8EEENSW_INS5_IJSE_NSA_ILi8EEEEEENS5_IJSB_SE_EEEEEEEvNS4_8identityES13_NS14_INS15_ILi3ELi4ELi3EEES18_NSW_INS5_IJSF_S19_EEENS5_IJSB_SF_EEEEEEEvS1E_EENS_8epilogue10collective18CollectiveEpilogueINS1L_23Sm100TmaWarpSpecializedILi2ELi2ELi32ELb0ELb0EEEJSG_NS5_IJNSW_ISE_SB_EES1Q_EEESH_NS5_IJlSB_lEEESH_S1S_NS1L_6fusion15FusionCallbacksIS1P_NS1T_17LinearCombinationISH_fSH_fLNS_15FloatRoundStyleE2EEESG_S1R_JEEENS4_5SM1004TMEM4LOAD26SM100_TMEM_LOAD_16dp32b32xES13_NS14_IS16_S18_NSW_INS5_IJS19_SE_EEENS5_IJSE_SB_EEEEEEENS4_39AutoVectorizingCopyWithAssumedAlignmentILi128EEENS4_14SM90_TMA_STOREES26_S28_S28_EEEvvEEEEvNT_6ParamsE,"aw",@nobits
	.sectionflags	@""
	.align	16
	.zero		1024


//--------------------- .nv.shared.reserved.0     --------------------------
	.section	.nv.shared.reserved.0,"aw",@nobits
	.weak		__nv_reservedSMEM_offset_0_alias
	.size		__nv_reservedSMEM_offset_0_alias, 0, 64
	.other		__nv_reservedSMEM_offset_0_alias,@"STO_CUDA_RESERVED_SHARED STV_DEFAULT"
__nv_reservedSMEM_offset_0_alias:
	.zero		0
.nv.shared.reserved.0:
	.zero		64
	.weak		__nv_reservedSMEM_tcgen05_partition
	.type		__nv_reservedSMEM_tcgen05_partition,@object
	.size		__nv_reservedSMEM_tcgen05_partition,(.L_0 - __nv_reservedSMEM_tcgen05_partition)
__nv_reservedSMEM_tcgen05_partition:
	.zero		32
.L_0:


//--------------------- .nv.global                --------------------------
	.section	.nv.global,"aw",@nobits
.nv.global:
	.type		_ZN40_INTERNAL_d56a0a82_4_k_cu_d5ab6c54_274234cute1_E,@object
	.size		_ZN40_INTERNAL_d56a0a82_4_k_cu_d5ab6c54_274234cute1_E,(_ZN40_INTERNAL_d56a0a82_4_k_cu_d5ab6c54_274234cuda3std3__45__cpo6cbeginE - _ZN40_INTERNAL_d56a0a82_4_k_cu_d5ab6c54_274234cute1_E)
_ZN40_INTERNAL_d56a0a82_4_k_cu_d5ab6c54_274234cute1_E:
	.zero		1
	.type		_ZN40_INTERNAL_d56a0a82_4_k_cu_d5ab6c54_274234cuda3std3__45__cpo6cbeginE,@object
	.size		_ZN40_INTERNAL_d56a0a82_4_k_cu_d5ab6c54_274234cuda3std3__45__cpo6cbeginE,(_ZN40_INTERNAL_d56a0a82_4_k_cu_d5ab6c54_274234cuda3std3__48in_placeE - _ZN40_INTERNAL_d56a0a82_4_k_cu_d5ab6c54_274234cuda3std3__45__cpo6cbeginE)
_ZN40_INTERNAL_d56a0a82_4_k_cu_d5ab6c54_274234cuda3std3__45__cpo6cbeginE:
	.zero		1
	.type		_ZN40_INTERNAL_d56a0a82_4_k_cu_d5ab6c54_274234cuda3std3__48in_placeE,@object
	.size		_ZN40_INTERNAL_d56a0a82_4_k_cu_d5ab6c54_274234cuda3std3__48in_placeE,(_ZN40_INTERNAL_d56a0a82_4_k_cu_d5ab6c54_274234cuda3std6ranges3__45__cpo9iter_moveE - _ZN40_INTERNAL_d56a0a82_4_k_cu_d5ab6c54_274234cuda3std3__48in_placeE)
_ZN40_INTERNAL_d56a0a82_4_k_cu_d5ab6c54_274234cuda3std3__48in_placeE:
	.zero		1
	.type		_ZN40_INTERNAL_d56a0a82_4_k_cu_d5ab6c54_274234cuda3std6ranges3__45__cpo9iter_moveE,@object
	.size		_ZN40_INTERNAL_d56a0a82_4_k_cu_d5ab6c54_274234cuda3std6ranges3__45__cpo9iter_moveE,(_ZN40_INTERNAL_d56a0a82_4_k_cu_d5ab6c54_274234cuda3std3__45__cpo5beginE - _ZN40_INTERNAL_d56a0a82_4_k_cu_d5ab6c54_274234cuda3std6ranges3__45__cpo9iter_moveE)
_ZN40_INTERNAL_d56a0a82_4_k_cu_d5ab6c54_274234cuda3std6ranges3__45__cpo9iter_moveE:
	.zero		1
	.type		_ZN40_INTERNAL_d56a0a82_4_k_cu_d5ab6c54_274234cuda3std3__45__cpo5beginE,@object
	.size		_ZN40_INTERNAL_d56a0a82_4_k_cu_d5ab6c54_274234cuda3std3__45__cpo5beginE,(_ZN40_INTERNAL_d56a0a82_4_k_cu_d5ab6c54_274234cuda3std3__442_GLOBAL__N__d56a0a82_4_k_cu_d5ab6c54_274236ignoreE - _ZN40_INTERNAL_d56a0a82_4_k_cu_d5ab6c54_274234cuda3std3__45__cpo5beginE)
_ZN40_INTERNAL_d56a0a82_4_k_cu_d5ab6c54_274234cuda3std3__45__cpo5beginE:
	.zero		1
	.type		_ZN40_INTERNAL_d56a0a82_4_k_cu_d5ab6c54_274234cuda3std3__442_GLOBAL__N__d56a0a82_4_k_cu_d5ab6c54_274236ignoreE,@object
	.size		_ZN40_INTERNAL_d56a0a82_4_k_cu_d5ab6c54_274234cuda3std3__442_GLOBAL__N__d56a0a82_4_k_cu_d5ab6c54_274236ignoreE,(_ZN40_INTERNAL_d56a0a82_4_k_cu_d5ab6c54_274234cute7productE - _ZN40_INTERNAL_d56a0a82_4_k_cu_d5ab6c54_274234cuda3std3__442_GLOBAL__N__d56a0a82_4_k_cu_d5ab6c54_274236ignoreE)
_ZN40_INTERNAL_d56a0a82_4_k_cu_d5ab6c54_274234cuda3std3__442_GLOBAL__N__d56a0a82_4_k_cu_d5ab6c54_274236ignoreE:
	.zero		1
	.type		_ZN40_INTERNAL_d56a0a82_4_k_cu_d5ab6c54_274234cute7productE,@object
	.size		_ZN40_INTERNAL_d56a0a82_4_k_cu_d5ab6c54_274234cute7productE,(_ZN40_INTERNAL_d56a0a82_4_k_cu_d5ab6c54_274234cuda3std3__45__cpo3endE - _ZN40_INTERNAL_d56a0a82_4_k_cu_d5ab6c54_274234cute7productE)
_ZN40_INTERNAL_d56a0a82_4_k_cu_d5ab6c54_274234cute7productE:
	.zero		1
	.type		_ZN40_INTERNAL_d56a0a82_4_k_cu_d5ab6c54_274234cuda3std3__45__cpo3endE,@object
	.size		_ZN40_INTERNAL_d56a0a82_4_k_cu_d5ab6c54_274234cuda3std3__45__cpo3endE,(_ZN40_INTERNAL_d56a0a82_4_k_cu_d5ab6c54_274234cuda3std3__419piecewise_constructE - _ZN40_INTERNAL_d56a0a82_4_k_cu_d5ab6c54_274234cuda3std3__45__cpo3endE)
_ZN40_INTERNAL_d56a0a82_4_k_cu_d5ab6c54_274234cuda3std3__45__cpo3endE:
	.zero		1
	.type		_ZN40_INTERNAL_d56a0a82_4_k_cu_d5ab6c54_274234cuda3std3__419piecewise_constructE,@object
	.size		_ZN40_INTERNAL_d56a0a82_4_k_cu_d5ab6c54_274234cuda3std3__419piecewise_constructE,(_ZN40_INTERNAL_d56a0a82_4_k_cu_d5ab6c54_274234cuda3std3__45__cpo4cendE - _ZN40_INTERNAL_d56a0a82_4_k_cu_d5ab6c54_274234cuda3std3__419piecewise_constructE)
_ZN40_INTERNAL_d56a0a82_4_k_cu_d5ab6c54_274234cuda3std3__419piecewise_constructE:
	.zero		1
	.type		_ZN40_INTERNAL_d56a0a82_4_k_cu_d5ab6c54_274234cuda3std3__45__cpo4cendE,@object
	.size		_ZN40_INTERNAL_d56a0a82_4_k_cu_d5ab6c54_274234cuda3std3__45__cpo4cendE,(_ZN40_INTERNAL_d56a0a82_4_k_cu_d5ab6c54_274234cuda3std6ranges3__45__cpo4swapE - _ZN40_INTERNAL_d56a0a82_4_k_cu_d5ab6c54_274234cuda3std3__45__cpo4cendE)
_ZN40_INTERNAL_d56a0a82_4_k_cu_d5ab6c54_274234cuda3std3__45__cpo4cendE:
	.zero		1
	.type		_ZN40_INTERNAL_d56a0a82_4_k_cu_d5ab6c54_274234cuda3std6ranges3__45__cpo4swapE,@object
	.size		_ZN40_INTERNAL_d56a0a82_4_k_cu_d5ab6c54_274234cuda3std6ranges3__45__cpo4swapE,(.L_10 - _ZN40_INTERNAL_d56a0a82_4_k_cu_d5ab6c54_274234cuda3std6ranges3__45__cpo4swapE)
_ZN40_INTERNAL_d56a0a82_4_k_cu_d5ab6c54_274234cuda3std6ranges3__45__cpo4swapE:
	.zero		1
.L_10:


//--------------------- .nv.constant0._ZN7cutlass13device_kernelINS_4gemm6kernel13GemmUniversalIN4cute5tupleIJiiiiEEENS1_10collective13CollectiveMmaINS1_35MainloopSm100TmaUmmaWarpSpecializedILi8ELi2ELi4ENS5_IJNS4_1CILi1EEESB_SB_EEEEENS5_IJNSA_ILi64EEENSA_ILi128EEESF_EEENS_12float_e5m2_tENS5_IJSB_llEEENS_12float_e4m3_tESI_NS4_8TiledMMAINS4_8MMA_AtomIJNS4_10MMA_TraitsINS4_19SM100_MMA_F8F6F4_SSEJSH_SJ_fSE_SF_NS4_17integral_constantINS4_4UMMA5MajorELSQ_1EEESR_NSO_INSP_7ScaleInELSS_0EEEST_EEEEEENS4_6LayoutISC_NS5_IJNSA_ILi0EEESX_SX_EEEEENS5_IJNS4_10UnderscoreES10_S10_EEEEENS4_13SM90_TMA_LOADENS4_14ComposedLayoutINS4_7SwizzleILi2ELi4ELi3EEENS4_18smem_ptr_flag_bitsILi8EEENSW_INS5_IJSE_NSA_ILi8EEEEEENS5_IJSB_SE_EEEEEEEvNS4_8identityES13_NS14_INS15_ILi3ELi4ELi3EEES18_NSW_INS5_IJSF_S19_EEENS5_IJSB_SF_EEEEEEEvS1E_EENS_8epilogue10collective18CollectiveEpilogueINS1L_23Sm100TmaWarpSpecializedILi2ELi2ELi32ELb0ELb0EEEJSG_NS5_IJNSW_ISE_SB_EES1Q_EEESH_NS5_IJlSB_lEEESH_S1S_NS1L_6fusion15FusionCallbacksIS1P_NS1T_17LinearCombinationISH_fSH_fLNS_15FloatRoundStyleE2EEESG_S1R_JEEENS4_5SM1004TMEM4LOAD26SM100_TMEM_LOAD_16dp32b32xES13_NS14_IS16_S18_NSW_INS5_IJS19_SE_EEENS5_IJSE_SB_EEEEEEENS4_39AutoVectorizingCopyWithAssumedAlignmentILi128EEENS4_14SM90_TMA_STOREES26_S28_S28_EEEvvEEEEvNT_6ParamsE --------------------------
	.section	.nv.constant0._ZN7cutlass13device_kernelINS_4gemm6kernel13GemmUniversalIN4cute5tupleIJiiiiEEENS1_10collective13CollectiveMmaINS1_35MainloopSm100TmaUmmaWarpSpecializedILi8ELi2ELi4ENS5_IJNS4_1CILi1EEESB_SB_EEEEENS5_IJNSA_ILi64EEENSA_ILi128EEESF_EEENS_12float_e5m2_tENS5_IJSB_llEEENS_12float_e4m3_tESI_NS4_8TiledMMAINS4_8MMA_AtomIJNS4_10MMA_TraitsINS4_19SM100_MMA_F8F6F4_SSEJSH_SJ_fSE_SF_NS4_17integral_constantINS4_4UMMA5MajorELSQ_1EEESR_NSO_INSP_7ScaleInELSS_0EEEST_EEEEEENS4_6LayoutISC_NS5_IJNSA_ILi0EEESX_SX_EEEEENS5_IJNS4_10UnderscoreES10_S10_EEEEENS4_13SM90_TMA_LOADENS4_14ComposedLayoutINS4_7SwizzleILi2ELi4ELi3EEENS4_18smem_ptr_flag_bitsILi8EEENSW_INS5_IJSE_NSA_ILi8EEEEEENS5_IJSB_SE_EEEEEEEvNS4_8identityES13_NS14_INS15_ILi3ELi4ELi3EEES18_NSW_INS5_IJSF_S19_EEENS5_IJSB_SF_EEEEEEEvS1E_EENS_8epilogue10collective18CollectiveEpilogueINS1L_23Sm100TmaWarpSpecializedILi2ELi2ELi32ELb0ELb0EEEJSG_NS5_IJNSW_ISE_SB_EES1Q_EEESH_NS5_IJlSB_lEEESH_S1S_NS1L_6fusion15FusionCallbacksIS1P_NS1T_17LinearCombinationISH_fSH_fLNS_15FloatRoundStyleE2EEESG_S1R_JEEENS4_5SM1004TMEM4LOAD26SM100_TMEM_LOAD_16dp32b32xES13_NS14_IS16_S18_NSW_INS5_IJS19_SE_EEENS5_IJSE_SB_EEEEEEENS4_39AutoVectorizingCopyWithAssumedAlignmentILi128EEENS4_14SM90_TMA_STOREES26_S28_S28_EEEvvEEEEvNT_6ParamsE,"a",@progbits
	.sectionflags	@""
	.align	4
.nv.constant0._ZN7cutlass13device_kernelINS_4gemm6kernel13GemmUniversalIN4cute5tupleIJiiiiEEENS1_10collective13CollectiveMmaINS1_35MainloopSm100TmaUmmaWarpSpecializedILi8ELi2ELi4ENS5_IJNS4_1CILi1EEESB_SB_EEEEENS5_IJNSA_ILi64EEENSA_ILi128EEESF_EEENS_12float_e5m2_tENS5_IJSB_llEEENS_12float_e4m3_tESI_NS4_8TiledMMAINS4_8MMA_AtomIJNS4_10MMA_TraitsINS4_19SM100_MMA_F8F6F4_SSEJSH_SJ_fSE_SF_NS4_17integral_constantINS4_4UMMA5MajorELSQ_1EEESR_NSO_INSP_7ScaleInELSS_0EEEST_EEEEEENS4_6LayoutISC_NS5_IJNSA_ILi0EEESX_SX_EEEEENS5_IJNS4_10UnderscoreES10_S10_EEEEENS4_13SM90_TMA_LOADENS4_14ComposedLayoutINS4_7SwizzleILi2ELi4ELi3EEENS4_18smem_ptr_flag_bitsILi8EEENSW_INS5_IJSE_NSA_ILi8EEEEEENS5_IJSB_SE_EEEEEEEvNS4_8identityES13_NS14_INS15_ILi3ELi4ELi3EEES18_NSW_INS5_IJSF_S19_EEENS5_IJSB_SF_EEEEEEEvS1E_EENS_8epilogue10collective18CollectiveEpilogueINS1L_23Sm100TmaWarpSpecializedILi2ELi2ELi32ELb0ELb0EEEJSG_NS5_IJNSW_ISE_SB_EES1Q_EEESH_NS5_IJlSB_lEEESH_S1S_NS1L_6fusion15FusionCallbacksIS1P_NS1T_17LinearCombinationISH_fSH_fLNS_15FloatRoundStyleE2EEESG_S1R_JEEENS4_5SM1004TMEM4LOAD26SM100_TMEM_LOAD_16dp32b32xES13_NS14_IS16_S18_NSW_INS5_IJS19_SE_EEENS5_IJSE_SB_EEEEEEENS4_39AutoVectorizingCopyWithAssumedAlignmentILi128EEENS4_14SM90_TMA_STOREES26_S28_S28_EEEvvEEEEvNT_6ParamsE:
	.zero		2944


//--------------------- SYMBOLS --------------------------

	.type		.nv.reservedSmem.offset0,@object
	.size		.nv.reservedSmem.offset0,0x4
	.type		.nv.reservedSmem.cap,@object
	.size		.nv.reservedSmem.cap,0x4
	.type		__assertfail,@function
